	.target	sm_90a

	.elftype	@"ET_EXEC"


//--------------------- .note.nv.tkinfo           --------------------------
	.section	.note.nv.tkinfo,"",@"SHT_NOTE"
	.sectionflags	@"SHF_NOTE_NV_TKINFO"
	.tkinfo
        /*0018*/ 	.word	0x00000002
        /*0030*/ 	.string	""
        /*0030*/ 	.string	"ptxas"
        /*0030*/ 	.string	"Cuda compilation tools, release 13.0, V13.0.88"
        /*0030*/ 	.string	"Build cuda_13.0.r13.0/compiler.36424714_0"
        /*0030*/ 	.string	"-arch sm_90a -m 64 "



//--------------------- .note.nv.cuinfo           --------------------------
	.section	.note.nv.cuinfo,"",@"SHT_NOTE"
	.sectionflags	@"SHF_NOTE_NV_CUINFO"
        /*0018*/ 	.short	0x0002
        /*001a*/ 	.short	0x005a
        /*001c*/ 	.short	0x0082
	.zero		2


//--------------------- .nv.info                  --------------------------
	.section	.nv.info,"",@"SHT_CUDA_INFO"
	.align	4


	//----- nvinfo : EIATTR_REGCOUNT
	.align		4
        /*0000*/ 	.byte	0x04, 0x2f
        /*0002*/ 	.short	(.L_15 - .L_14)
	.align		4
.L_14:
        /*0004*/ 	.word	index@(_ZN7cutlass13device_kernelINS_4gemm6kernel13GemmUniversalIN4cute5tupleIJiiiiEEENS1_10collective13CollectiveMmaINS1_34MainloopSm90TmaGmmaWarpSpecializedILi3ENS5_IJNS4_1CILi2EEENSA_ILi1EEESC_EEENS1_32KernelTmaWarpSpecializedPingpongEEENS5_IJNSA_ILi64EEENSA_ILi128EEENSA_ILi32EEEEEENS_6half_tENS5_IJlSC_lEEESK_SL_NS4_8TiledMMAINS4_8MMA_AtomIJNS4_4SM904GMMA26MMA_64x128x16_F32F16F16_SSILNSP_5MajorE0ELSR_0ELNSP_7ScaleInE1ELSS_1EEEEEENS4_6LayoutINS5_IJSC_SC_SC_EEENS5_IJNSA_ILi0EEESX_SX_EEEEENS5_IJNS4_10UnderscoreES10_S10_EEEEENS4_13SM90_TMA_LOADENS4_14ComposedLayoutINS4_7SwizzleILi2ELi4ELi3EEENS4_18smem_ptr_flag_bitsILi16EEENSV_INS5_IJNSA_ILi8EEESI_EEENS5_IJSI_SC_EEEEEEEvNS4_8identityENS4_23SM90_TMA_LOAD_MULTICASTES1D_vS1E_EENS_8epilogue10collective6detail29Sm90TmaWarpSpecializedAdapterINS1I_15DefaultEpilogueISK_SL_SL_NS1H_6thread17LinearCombinationISK_Li1EffLNS1M_9ScaleType4KindE0ELNS_15FloatRoundStyleE2ESK_EENS1_15EpilogueDefaultEEEEEvvEEEEvNT_6ParamsE)
        /*0008*/ 	.word	0x000000a8


	//----- nvinfo : EIATTR_FRAME_SIZE
	.align		4
.L_15:
        /*000c*/ 	.byte	0x04, 0x11
        /*000e*/ 	.short	(.L_17 - .L_16)
	.align		4
.L_16:
        /*0010*/ 	.word	index@(_ZN7cutlass13device_kernelINS_4gemm6kernel13GemmUniversalIN4cute5tupleIJiiiiEEENS1_10collective13CollectiveMmaINS1_34MainloopSm90TmaGmmaWarpSpecializedILi3ENS5_IJNS4_1CILi2EEENSA_ILi1EEESC_EEENS1_32KernelTmaWarpSpecializedPingpongEEENS5_IJNSA_ILi64EEENSA_ILi128EEENSA_ILi32EEEEEENS_6half_tENS5_IJlSC_lEEESK_SL_NS4_8TiledMMAINS4_8MMA_AtomIJNS4_4SM904GMMA26MMA_64x128x16_F32F16F16_SSILNSP_5MajorE0ELSR_0ELNSP_7ScaleInE1ELSS_1EEEEEENS4_6LayoutINS5_IJSC_SC_SC_EEENS5_IJNSA_ILi0EEESX_SX_EEEEENS5_IJNS4_10UnderscoreES10_S10_EEEEENS4_13SM90_TMA_LOADENS4_14ComposedLayoutINS4_7SwizzleILi2ELi4ELi3EEENS4_18smem_ptr_flag_bitsILi16EEENSV_INS5_IJNSA_ILi8EEESI_EEENS5_IJSI_SC_EEEEEEEvNS4_8identityENS4_23SM90_TMA_LOAD_MULTICASTES1D_vS1E_EENS_8epilogue10collective6detail29Sm90TmaWarpSpecializedAdapterINS1I_15DefaultEpilogueISK_SL_SL_NS1H_6thread17LinearCombinationISK_Li1EffLNS1M_9ScaleType4KindE0ELNS_15FloatRoundStyleE2ESK_EENS1_15EpilogueDefaultEEEEEvvEEEEvNT_6ParamsE)
        /*0014*/ 	.word	0x00000008


	//----- nvinfo : EIATTR_MIN_STACK_SIZE
	.align		4
.L_17:
        /*0018*/ 	.byte	0x04, 0x12
        /*001a*/ 	.short	(.L_19 - .L_18)
	.align		4
.L_18:
        /*001c*/ 	.word	index@(_ZN7cutlass13device_kernelINS_4gemm6kernel13GemmUniversalIN4cute5tupleIJiiiiEEENS1_10collective13CollectiveMmaINS1_34MainloopSm90TmaGmmaWarpSpecializedILi3ENS5_IJNS4_1CILi2EEENSA_ILi1EEESC_EEENS1_32KernelTmaWarpSpecializedPingpongEEENS5_IJNSA_ILi64EEENSA_ILi128EEENSA_ILi32EEEEEENS_6half_tENS5_IJlSC_lEEESK_SL_NS4_8TiledMMAINS4_8MMA_AtomIJNS4_4SM904GMMA26MMA_64x128x16_F32F16F16_SSILNSP_5MajorE0ELSR_0ELNSP_7ScaleInE1ELSS_1EEEEEENS4_6LayoutINS5_IJSC_SC_SC_EEENS5_IJNSA_ILi0EEESX_SX_EEEEENS5_IJNS4_10UnderscoreES10_S10_EEEEENS4_13SM90_TMA_LOADENS4_14ComposedLayoutINS4_7SwizzleILi2ELi4ELi3EEENS4_18smem_ptr_flag_bitsILi16EEENSV_INS5_IJNSA_ILi8EEESI_EEENS5_IJSI_SC_EEEEEEEvNS4_8identityENS4_23SM90_TMA_LOAD_MULTICASTES1D_vS1E_EENS_8epilogue10collective6detail29Sm90TmaWarpSpecializedAdapterINS1I_15DefaultEpilogueISK_SL_SL_NS1H_6thread17LinearCombinationISK_Li1EffLNS1M_9ScaleType4KindE0ELNS_15FloatRoundStyleE2ESK_EENS1_15EpilogueDefaultEEEEEvvEEEEvNT_6ParamsE)
        /*0020*/ 	.word	0x00000008
.L_19:


//--------------------- .nv.compat                --------------------------
	.section	.nv.compat,"",@"SHT_CUDA_COMPAT_INFO"
	.align	4
        /*0000*/ 	.byte	0x02, 0x09, 0x01, 0x00, 0x02, 0x02, 0x04, 0x00, 0x02, 0x05, 0x05, 0x00, 0x03, 0x07, 0x01, 0x01
        /*0010*/ 	.byte	0x02, 0x03, 0x01, 0x00, 0x02, 0x06, 0x01, 0x00, 0x04, 0x0b, 0x08, 0x00, 0x00, 0x00, 0x00, 0x00
        /*0020*/ 	.byte	0x00, 0x00, 0x00, 0x00


//--------------------- .nv.info._ZN7cutlass13device_kernelINS_4gemm6kernel13GemmUniversalIN4cute5tupleIJiiiiEEENS1_10collective13CollectiveMmaINS1_34MainloopSm90TmaGmmaWarpSpecializedILi3ENS5_IJNS4_1CILi2EEENSA_ILi1EEESC_EEENS1_32KernelTmaWarpSpecializedPingpongEEENS5_IJNSA_ILi64EEENSA_ILi128EEENSA_ILi32EEEEEENS_6half_tENS5_IJlSC_lEEESK_SL_NS4_8TiledMMAINS4_8MMA_AtomIJNS4_4SM904GMMA26MMA_64x128x16_F32F16F16_SSILNSP_5MajorE0ELSR_0ELNSP_7ScaleInE1ELSS_1EEEEEENS4_6LayoutINS5_IJSC_SC_SC_EEENS5_IJNSA_ILi0EEESX_SX_EEEEENS5_IJNS4_10UnderscoreES10_S10_EEEEENS4_13SM90_TMA_LOADENS4_14ComposedLayoutINS4_7SwizzleILi2ELi4ELi3EEENS4_18smem_ptr_flag_bitsILi16EEENSV_INS5_IJNSA_ILi8EEESI_EEENS5_IJSI_SC_EEEEEEEvNS4_8identityENS4_23SM90_TMA_LOAD_MULTICASTES1D_vS1E_EENS_8epilogue10collective6detail29Sm90TmaWarpSpecializedAdapterINS1I_15DefaultEpilogueISK_SL_SL_NS1H_6thread17LinearCombinationISK_Li1EffLNS1M_9ScaleType4KindE0ELNS_15FloatRoundStyleE2ESK_EENS1_15EpilogueDefaultEEEEEvvEEEEvNT_6ParamsE --------------------------
	.section	.nv.info._ZN7cutlass13device_kernelINS_4gemm6kernel13GemmUniversalIN4cute5tupleIJiiiiEEENS1_10collective13CollectiveMmaINS1_34MainloopSm90TmaGmmaWarpSpecializedILi3ENS5_IJNS4_1CILi2EEENSA_ILi1EEESC_EEENS1_32KernelTmaWarpSpecializedPingpongEEENS5_IJNSA_ILi64EEENSA_ILi128EEENSA_ILi32EEEEEENS_6half_tENS5_IJlSC_lEEESK_SL_NS4_8TiledMMAINS4_8MMA_AtomIJNS4_4SM904GMMA26MMA_64x128x16_F32F16F16_SSILNSP_5MajorE0ELSR_0ELNSP_7ScaleInE1ELSS_1EEEEEENS4_6LayoutINS5_IJSC_SC_SC_EEENS5_IJNSA_ILi0EEESX_SX_EEEEENS5_IJNS4_10UnderscoreES10_S10_EEEEENS4_13SM90_TMA_LOADENS4_14ComposedLayoutINS4_7SwizzleILi2ELi4ELi3EEENS4_18smem_ptr_flag_bitsILi16EEENSV_INS5_IJNSA_ILi8EEESI_EEENS5_IJSI_SC_EEEEEEEvNS4_8identityENS4_23SM90_TMA_LOAD_MULTICASTES1D_vS1E_EENS_8epilogue10collective6detail29Sm90TmaWarpSpecializedAdapterINS1I_15DefaultEpilogueISK_SL_SL_NS1H_6thread17LinearCombinationISK_Li1EffLNS1M_9ScaleType4KindE0ELNS_15FloatRoundStyleE2ESK_EENS1_15EpilogueDefaultEEEEEvvEEEEvNT_6ParamsE,"",@"SHT_CUDA_INFO"
	.sectionflags	@""
	.align	4


	//----- nvinfo : EIATTR_CUDA_API_VERSION
	.align		4
        /*0000*/ 	.byte	0x04, 0x37
        /*0002*/ 	.short	(.L_21 - .L_20)
.L_20:
        /*0004*/ 	.word	0x00000082


	//----- nvinfo : EIATTR_KPARAM_INFO
	.align		4
.L_21:
        /*0008*/ 	.byte	0x04, 0x17
        /*000a*/ 	.short	(.L_23 - .L_22)
.L_22:
        /*000c*/ 	.word	0x00000000
        /*0010*/ 	.short	0x0000
        /*0012*/ 	.short	0x0070
        /*0014*/ 	.byte	0x00, 0xf0, 0x01, 0x10


	//----- nvinfo : EIATTR_SPARSE_MMA_MASK
	.align		4
.L_23:
        /*0018*/ 	.byte	0x03, 0x50
        /*001a*/ 	.short	0x0000


	//----- nvinfo : EIATTR_MAXREG_COUNT
	.align		4
        /*001c*/ 	.byte	0x03, 0x1b
        /*001e*/ 	.short	0x00a8


	//----- nvinfo : EIATTR_NUM_BARRIERS
	.align		4
        /*0020*/ 	.byte	0x02, 0x4c
        /*0022*/ 	.byte	0x01
	.zero		1


	//----- nvinfo : EIATTR_EXTERNS
	.align		4
        /*0024*/ 	.byte	0x04, 0x0f
        /*0026*/ 	.short	(.L_25 - .L_24)


	//   ....[0]....
	.align		4
.L_24:
        /*0028*/ 	.word	index@(__assertfail)


	//----- nvinfo : EIATTR_ANNOTATIONS
	.align		4
.L_25:
        /*002c*/ 	.byte	0x04, 0x55
        /*002e*/ 	.short	(.L_27 - .L_26)


	//   ....[0]....
.L_26:
        /*0030*/ 	.word	0x00000001
        /*0034*/ 	.byte	0x90, 0x0d, 0x00, 0x00, 0x01, 0x00, 0x00, 0x00, 0x80, 0x61, 0x00, 0x00, 0x01, 0x00, 0x00, 0x00
        /*0044*/ 	.byte	0xf0, 0x6d, 0x00, 0x00


	//----- nvinfo : EIATTR_MERCURY_ISA_VERSION
	.align		4
.L_27:
        /*0048*/ 	.byte	0x03, 0x5f
        /*004a*/ 	.short	0x0101


	//----- nvinfo : EIATTR_INT_WARP_WIDE_INSTR_OFFSETS
	.align		4
        /*004c*/ 	.byte	0x04, 0x31
        /*004e*/ 	.short	(.L_29 - .L_28)


	//   ....[0]....
.L_28:
        /*0050*/ 	.word	0x00000510


	//   ....[1]....
        /*0054*/ 	.word	0x00000540


	//   ....[2]....
        /*0058*/ 	.word	0x00000580


	//   ....[3]....
        /*005c*/ 	.word	0x000006b0


	//   ....[4]....
        /*0060*/ 	.word	0x000006c0


	//   ....[5]....
        /*0064*/ 	.word	0x000006d0


	//   ....[6]....
        /*0068*/ 	.word	0x00000770


	//   ....[7]....
        /*006c*/ 	.word	0x000007b0


	//   ....[8]....
        /*0070*/ 	.word	0x00001e00


	//----- nvinfo : EIATTR_COOP_GROUP_MASK_REGIDS
	.align		4
.L_29:
        /*0074*/ 	.byte	0x04, 0x29
        /*0076*/ 	.short	(.L_31 - .L_30)


	//   ....[0]....
.L_30:
        /*0078*/ 	.word	0xffffffff


	//   ....[1]....
        /*007c*/ 	.word	0xffffffff


	//   ....[2]....
        /*0080*/ 	.word	0xffffffff


	//   ....[3]....
        /*0084*/ 	.word	0xffffffff


	//   ....[4]....
        /*0088*/ 	.word	0xffffffff


	//   ....[5]....
        /*008c*/ 	.word	0xffffffff


	//   ....[6]....
        /*0090*/ 	.word	0xffffffff


	//----- nvinfo : EIATTR_COOP_GROUP_INSTR_OFFSETS
	.align		4
.L_31:
        /*0094*/ 	.byte	0x04, 0x28
        /*0096*/ 	.short	(.L_33 - .L_32)


	//   ....[0]....
.L_32:
        /*0098*/ 	.word	0x00000070


	//   ....[1]....
        /*009c*/ 	.word	0x00000080


	//   ....[2]....
        /*00a0*/ 	.word	0x00000140


	//   ....[3]....
        /*00a4*/ 	.word	0x000002d0


	//   ....[4]....
        /*00a8*/ 	.word	0x00000310


	//   ....[5]....
        /*00ac*/ 	.word	0x000006f0


	//   ....[6]....
        /*00b0*/ 	.word	0x00000930


	//----- nvinfo : EIATTR_REG_RECONFIG
	.align		4
.L_33:
        /*00b4*/ 	.byte	0x01, 0x54
	.zero		2


	//----- nvinfo : EIATTR_SYSCALL_OFFSETS
	.align		4
        /*00b8*/ 	.byte	0x04, 0x46
        /*00ba*/ 	.short	(.L_35 - .L_34)


	//   ....[0]....
.L_34:
        /*00bc*/ 	.word	0x00001840


	//----- nvinfo : EIATTR_MBARRIER_INSTR_OFFSETS
	.align		4
.L_35:
        /*00c0*/ 	.byte	0x04, 0x39
        /*00c2*/ 	.short	(.L_37 - .L_36)


	//   ....[0]....
.L_36:
        /*00c4*/ 	.word	0x00000260
        /*00c8*/ 	.word	0x000000ff
        /*00cc*/ 	.word	0x00000000
        /*00d0*/ 	.short	0x0100
        /*00d2*/ 	.byte	0x08
	.zero		1


	//   ....[1]....
        /*00d4*/ 	.word	0x00000270
        /*00d8*/ 	.word	0x000000ff
        /*00dc*/ 	.word	0x00000018
        /*00e0*/ 	.short	0x0100
        /*00e2*/ 	.byte	0x08
	.zero		1


	//   ....[2]....
        /*00e4*/ 	.word	0x00000280
        /*00e8*/ 	.word	0x000000ff
        /*00ec*/ 	.word	0x00000008
        /*00f0*/ 	.short	0x0100
        /*00f2*/ 	.byte	0x08
	.zero		1


	//   ....[3]....
        /*00f4*/ 	.word	0x00000290
        /*00f8*/ 	.word	0x000000ff
        /*00fc*/ 	.word	0x00000020
        /*0100*/ 	.short	0x0100
        /*0102*/ 	.byte	0x08
	.zero		1


	//   ....[4]....
        /*0104*/ 	.word	0x000002a0
        /*0108*/ 	.word	0x000000ff
        /*010c*/ 	.word	0x00000010
        /*0110*/ 	.short	0x0100
        /*0112*/ 	.byte	0x08
	.zero		1


	//   ....[5]....
        /*0114*/ 	.word	0x000002b0
        /*0118*/ 	.word	0x000000ff
        /*011c*/ 	.word	0x00000028
        /*0120*/ 	.short	0x0100
        /*0122*/ 	.byte	0x08
	.zero		1


	//   ....[6]....
        /*0124*/ 	.word	0x000007e0
        /*0128*/ 	.word	0x000000ff
        /*012c*/ 	.word	0x00000060
        /*0130*/ 	.short	0x0100
        /*0132*/ 	.byte	0x08
	.zero		1


	//   ....[7]....
        /*0134*/ 	.word	0x00000870
        /*0138*/ 	.word	0x000000ff
        /*013c*/ 	.word	0x00000068
        /*0140*/ 	.short	0x0100
        /*0142*/ 	.byte	0x08
	.zero		1


	//   ....[8]....
        /*0144*/ 	.word	0x000008b0
        /*0148*/ 	.word	0x000000ff
        /*014c*/ 	.word	0x00000040
        /*0150*/ 	.short	0x0100
        /*0152*/ 	.byte	0x09
	.zero		1


	//   ....[9]....
        /*0154*/ 	.word	0x000008c0
        /*0158*/ 	.word	0x000000ff
        /*015c*/ 	.word	0x00000048
        /*0160*/ 	.short	0x0100
        /*0162*/ 	.byte	0x09
	.zero		1


	//   ....[10]....
        /*0164*/ 	.word	0x000008d0
        /*0168*/ 	.word	0x000000ff
        /*016c*/ 	.word	0x00000050
        /*0170*/ 	.short	0x0100
        /*0172*/ 	.byte	0x09
	.zero		1


	//   ....[11]....
        /*0174*/ 	.word	0x000008e0
        /*0178*/ 	.word	0x000000ff
        /*017c*/ 	.word	0x00000058
        /*0180*/ 	.short	0x0100
        /*0182*/ 	.byte	0x09
	.zero		1


	//   ....[12]....
        /*0184*/ 	.word	0x00001720
        /*0188*/ 	.word	0x0000005f
        /*018c*/ 	.word	0x00000000
        /*0190*/ 	.short	0x010a
        /*0192*/ 	.byte	0x2a
	.zero		1


	//   ....[13]....
        /*0194*/ 	.word	0x000018c0
        /*0198*/ 	.word	0x00000003
        /*019c*/ 	.word	0x00000000
        /*01a0*/ 	.short	0x010a
        /*01a2*/ 	.byte	0x3f
	.zero		1


	//   ....[14]....
        /*01a4*/ 	.word	0x00001900
        /*01a8*/ 	.word	0x00000003
        /*01ac*/ 	.word	0x00000000
        /*01b0*/ 	.short	0x010a
        /*01b2*/ 	.byte	0x3f
	.zero		1


	//   ....[15]....
        /*01b4*/ 	.word	0x00001b00
        /*01b8*/ 	.word	0x000000ff
        /*01bc*/ 	.word	0x00000000
        /*01c0*/ 	.short	0x010a
        /*01c2*/ 	.byte	0x04
	.zero		1


	//   ....[16]....
        /*01c4*/ 	.word	0x00001b40
        /*01c8*/ 	.word	0x000000ff
        /*01cc*/ 	.word	0x00000000
        /*01d0*/ 	.short	0x010a
        /*01d2*/ 	.byte	0x04
	.zero		1


	//   ....[17]....
        /*01d4*/ 	.word	0x00001ca0
        /*01d8*/ 	.word	0x00000005
        /*01dc*/ 	.word	0x00000000
        /*01e0*/ 	.short	0x0101
        /*01e2*/ 	.byte	0x3f
	.zero		1


	//   ....[18]....
        /*01e4*/ 	.word	0x00001da0
        /*01e8*/ 	.word	0x00000060
        /*01ec*/ 	.word	0x00000000
        /*01f0*/ 	.short	0x0101
        /*01f2*/ 	.byte	0x2f
	.zero		1


	//   ....[19]....
        /*01f4*/ 	.word	0x00001ea0
        /*01f8*/ 	.word	0x00000003
        /*01fc*/ 	.word	0x00000000
        /*0200*/ 	.short	0x0101
        /*0202*/ 	.byte	0x3f
	.zero		1


	//   ....[20]....
        /*0204*/ 	.word	0x00001f60
        /*0208*/ 	.word	0x0000005f
        /*020c*/ 	.word	0x00000010
        /*0210*/ 	.short	0x010a
        /*0212*/ 	.byte	0x2a
	.zero		1


	//   ....[21]....
        /*0214*/ 	.word	0x000061a0
        /*0218*/ 	.word	0x00000062
        /*021c*/ 	.word	0x00000000
        /*0220*/ 	.short	0x0101
        /*0222*/ 	.byte	0x2f
	.zero		1


	//   ....[22]....
        /*0224*/ 	.word	0x00006b40
        /*0228*/ 	.word	0x0000000e
        /*022c*/ 	.word	0x00000018
        /*0230*/ 	.short	0x010a
        /*0232*/ 	.byte	0x3f
	.zero		1


	//   ....[23]....
        /*0234*/ 	.word	0x00006f00
        /*0238*/ 	.word	0x00000005
        /*023c*/ 	.word	0x00000068
        /*0240*/ 	.short	0x0101
        /*0242*/ 	.byte	0x3f
	.zero		1


	//   ....[24]....
        /*0244*/ 	.word	0x00007690
        /*0248*/ 	.word	0x00000009
        /*024c*/ 	.word	0x00000000
        /*0250*/ 	.short	0x010a
        /*0252*/ 	.byte	0x3f
	.zero		1


	//   ....[25]....
        /*0254*/ 	.word	0x00007710
        /*0258*/ 	.word	0x00000006
        /*025c*/ 	.word	0x00000000
        /*0260*/ 	.short	0x010a
        /*0262*/ 	.byte	0x3f
	.zero		1


	//   ....[26]....
        /*0264*/ 	.word	0x000077a0
        /*0268*/ 	.word	0x00000003
        /*026c*/ 	.word	0x00000000
        /*0270*/ 	.short	0x010a
        /*0272*/ 	.byte	0x3f
	.zero		1


	//   ....[27]....
        /*0274*/ 	.word	0x00007800
        /*0278*/ 	.word	0x00000061
        /*027c*/ 	.word	0x00000000
        /*0280*/ 	.short	0x010a
        /*0282*/ 	.byte	0x3f
	.zero		1


	//   ....[28]....
        /*0284*/ 	.word	0x00007850
        /*0288*/ 	.word	0x00000003
        /*028c*/ 	.word	0x00000000
        /*0290*/ 	.short	0x010a
        /*0292*/ 	.byte	0x3f
	.zero		1


	//   ....[29]....
        /*0294*/ 	.word	0x000078b0
        /*0298*/ 	.word	0x00000005
        /*029c*/ 	.word	0x00000000
        /*02a0*/ 	.short	0x010a
        /*02a2*/ 	.byte	0x3f
	.zero		1


	//   ....[30]....
        /*02a4*/ 	.word	0x00007900
        /*02a8*/ 	.word	0x00000061
        /*02ac*/ 	.word	0x00000010
        /*02b0*/ 	.short	0x010a
        /*02b2*/ 	.byte	0x3f
	.zero		1


	//   ....[31]....
        /*02b4*/ 	.word	0x000079d0
        /*02b8*/ 	.word	0x0000000e
        /*02bc*/ 	.word	0x00000018
        /*02c0*/ 	.short	0x010a
        /*02c2*/ 	.byte	0x3f
	.zero		1


	//   ....[32]....
        /*02c4*/ 	.word	0x00007aa0
        /*02c8*/ 	.word	0x00000009
        /*02cc*/ 	.word	0x00000000
        /*02d0*/ 	.short	0x010a
        /*02d2*/ 	.byte	0x3f
	.zero		1


	//   ....[33]....
        /*02d4*/ 	.word	0x00007af0
        /*02d8*/ 	.word	0x00000006
        /*02dc*/ 	.word	0x00000000
        /*02e0*/ 	.short	0x010a
        /*02e2*/ 	.byte	0x3f
	.zero		1


	//----- nvinfo : EIATTR_NUM_MBARRIERS
	.align		4
.L_37:
        /*02e4*/ 	.byte	0x03, 0x38
        /*02e6*/ 	.short	0x000c


	//----- nvinfo : EIATTR_EXIT_INSTR_OFFSETS
	.align		4
        /*02e8*/ 	.byte	0x04, 0x1c
        /*02ea*/ 	.short	(.L_39 - .L_38)


	//   ....[0]....
.L_38:
        /*02ec*/ 	.word	0x000013d0


	//   ....[1]....
        /*02f0*/ 	.word	0x00001430


	//   ....[2]....
        /*02f4*/ 	.word	0x00006830


	//   ....[3]....
        /*02f8*/ 	.word	0x00006860


	//   ....[4]....
        /*02fc*/ 	.word	0x000077f0


	//----- nvinfo : EIATTR_MAX_THREADS
	.align		4
.L_39:
        /*0300*/ 	.byte	0x04, 0x05
        /*0302*/ 	.short	(.L_41 - .L_40)
.L_40:
        /*0304*/ 	.word	0x00000180
        /*0308*/ 	.word	0x00000001
        /*030c*/ 	.word	0x00000001


	//----- nvinfo : EIATTR_CRS_STACK_SIZE
	.align		4
.L_41:
        /*0310*/ 	.byte	0x04, 0x1e
        /*0312*/ 	.short	(.L_43 - .L_42)
.L_42:
        /*0314*/ 	.word	0x00000000


	//----- nvinfo : EIATTR_CBANK_PARAM_SIZE
	.align		4
.L_43:
        /*0318*/ 	.byte	0x03, 0x19
        /*031a*/ 	.short	0x0470


	//----- nvinfo : EIATTR_PARAM_CBANK
	.align		4
        /*031c*/ 	.byte	0x04, 0x0a
        /*031e*/ 	.short	(.L_45 - .L_44)
	.align		4
.L_44:
        /*0320*/ 	.word	index@(.nv.constant0._ZN7cutlass13device_kernelINS_4gemm6kernel13GemmUniversalIN4cute5tupleIJiiiiEEENS1_10collective13CollectiveMmaINS1_34MainloopSm90TmaGmmaWarpSpecializedILi3ENS5_IJNS4_1CILi2EEENSA_ILi1EEESC_EEENS1_32KernelTmaWarpSpecializedPingpongEEENS5_IJNSA_ILi64EEENSA_ILi128EEENSA_ILi32EEEEEENS_6half_tENS5_IJlSC_lEEESK_SL_NS4_8TiledMMAINS4_8MMA_AtomIJNS4_4SM904GMMA26MMA_64x128x16_F32F16F16_SSILNSP_5MajorE0ELSR_0ELNSP_7ScaleInE1ELSS_1EEEEEENS4_6LayoutINS5_IJSC_SC_SC_EEENS5_IJNSA_ILi0EEESX_SX_EEEEENS5_IJNS4_10UnderscoreES10_S10_EEEEENS4_13SM90_TMA_LOADENS4_14ComposedLayoutINS4_7SwizzleILi2ELi4ELi3EEENS4_18smem_ptr_flag_bitsILi16EEENSV_INS5_IJNSA_ILi8EEESI_EEENS5_IJSI_SC_EEEEEEEvNS4_8identityENS4_23SM90_TMA_LOAD_MULTICASTES1D_vS1E_EENS_8epilogue10collective6detail29Sm90TmaWarpSpecializedAdapterINS1I_15DefaultEpilogueISK_SL_SL_NS1H_6thread17LinearCombinationISK_Li1EffLNS1M_9ScaleType4KindE0ELNS_15FloatRoundStyleE2ESK_EENS1_15EpilogueDefaultEEEEEvvEEEEvNT_6ParamsE)
        /*0324*/ 	.short	0x0210
        /*0326*/ 	.short	0x0470


	//----- nvinfo : EIATTR_SW_WAR
	.align		4
.L_45:
        /*0328*/ 	.byte	0x04, 0x36
        /*032a*/ 	.short	(.L_47 - .L_46)
.L_46:
        /*032c*/ 	.word	0x00000008
.L_47:


//--------------------- .nv.callgraph             --------------------------
	.section	.nv.callgraph,"",@"SHT_CUDA_CALLGRAPH"
	.align	4
	.sectionentsize	8
	.align		4
        /*0000*/ 	.word	0x00000000
	.align		4
        /*0004*/ 	.word	0xffffffff
	.align		4
        /*0008*/ 	.word	index@(_ZN7cutlass13device_kernelINS_4gemm6kernel13GemmUniversalIN4cute5tupleIJiiiiEEENS1_10collective13CollectiveMmaINS1_34MainloopSm90TmaGmmaWarpSpecializedILi3ENS5_IJNS4_1CILi2EEENSA_ILi1EEESC_EEENS1_32KernelTmaWarpSpecializedPingpongEEENS5_IJNSA_ILi64EEENSA_ILi128EEENSA_ILi32EEEEEENS_6half_tENS5_IJlSC_lEEESK_SL_NS4_8TiledMMAINS4_8MMA_AtomIJNS4_4SM904GMMA26MMA_64x128x16_F32F16F16_SSILNSP_5MajorE0ELSR_0ELNSP_7ScaleInE1ELSS_1EEEEEENS4_6LayoutINS5_IJSC_SC_SC_EEENS5_IJNSA_ILi0EEESX_SX_EEEEENS5_IJNS4_10UnderscoreES10_S10_EEEEENS4_13SM90_TMA_LOADENS4_14ComposedLayoutINS4_7SwizzleILi2ELi4ELi3EEENS4_18smem_ptr_flag_bitsILi16EEENSV_INS5_IJNSA_ILi8EEESI_EEENS5_IJSI_SC_EEEEEEEvNS4_8identityENS4_23SM90_TMA_LOAD_MULTICASTES1D_vS1E_EENS_8epilogue10collective6detail29Sm90TmaWarpSpecializedAdapterINS1I_15DefaultEpilogueISK_SL_SL_NS1H_6thread17LinearCombinationISK_Li1EffLNS1M_9ScaleType4KindE0ELNS_15FloatRoundStyleE2ESK_EENS1_15EpilogueDefaultEEEEEvvEEEEvNT_6ParamsE)
	.align		4
        /*000c*/ 	.word	index@(__assertfail)
	.align		4
        /*0010*/ 	.word	0x00000000
	.align		4
        /*0014*/ 	.word	0xfffffffe
	.align		4
        /*0018*/ 	.word	0x00000000
	.align		4
        /*001c*/ 	.word	0xfffffffd
	.align		4
        /*0020*/ 	.word	0x00000000
	.align		4
        /*0024*/ 	.word	0xfffffffc


//--------------------- .nv.constant4             --------------------------
	.section	.nv.constant4,"a",@progbits
	.align	8
	.align		8
.nv.constant4:
        /*0000*/ 	.dword	__assertfail
	.align		8
        /*0008*/ 	.dword	__unnamed_1
	.align		8
        /*0010*/ 	.dword	_ZN39_INTERNAL_7fc13868_4_k_cu_2e7ad82f_37904cuda3std3__45__cpo5beginE
	.align		8
        /*0018*/ 	.dword	_ZN39_INTERNAL_7fc13868_4_k_cu_2e7ad82f_37904cuda3std3__45__cpo3endE
	.align		8
        /*0020*/ 	.dword	_ZN39_INTERNAL_7fc13868_4_k_cu_2e7ad82f_37904cuda3std3__45__cpo6cbeginE
	.align		8
        /*0028*/ 	.dword	_ZN39_INTERNAL_7fc13868_4_k_cu_2e7ad82f_37904cuda3std3__45__cpo4cendE
	.align		8
        /*0030*/ 	.dword	_ZN39_INTERNAL_7fc13868_4_k_cu_2e7ad82f_37904cuda3std3__441_GLOBAL__N__7fc13868_4_k_cu_2e7ad82f_37906ignoreE
	.align		8
        /*0038*/ 	.dword	_ZN39_INTERNAL_7fc13868_4_k_cu_2e7ad82f_37904cuda3std3__419piecewise_constructE
	.align		8
        /*0040*/ 	.dword	_ZN39_INTERNAL_7fc13868_4_k_cu_2e7ad82f_37904cuda3std3__48in_placeE
	.align		8
        /*0048*/ 	.dword	_ZN39_INTERNAL_7fc13868_4_k_cu_2e7ad82f_37904cuda3std6ranges3__45__cpo4swapE
	.align		8
        /*0050*/ 	.dword	_ZN39_INTERNAL_7fc13868_4_k_cu_2e7ad82f_37904cuda3std6ranges3__45__cpo9iter_moveE
	.align		8
        /*0058*/ 	.dword	_ZN39_INTERNAL_7fc13868_4_k_cu_2e7ad82f_37904cute7productE
	.align		8
        /*0060*/ 	.dword	_ZN39_INTERNAL_7fc13868_4_k_cu_2e7ad82f_37904cute1_E
	.align		8
        /*0068*/ 	.dword	$str$22
	.align		8
        /*0070*/ 	.dword	$str$23


//--------------------- .text._ZN7cutlass13device_kernelINS_4gemm6kernel13GemmUniversalIN4cute5tupleIJiiiiEEENS1_10collective13CollectiveMmaINS1_34MainloopSm90TmaGmmaWarpSpecializedILi3ENS5_IJNS4_1CILi2EEENSA_ILi1EEESC_EEENS1_32KernelTmaWarpSpecializedPingpongEEENS5_IJNSA_ILi64EEENSA_ILi128EEENSA_ILi32EEEEEENS_6half_tENS5_IJlSC_lEEESK_SL_NS4_8TiledMMAINS4_8MMA_AtomIJNS4_4SM904GMMA26MMA_64x128x16_F32F16F16_SSILNSP_5MajorE0ELSR_0ELNSP_7ScaleInE1ELSS_1EEEEEENS4_6LayoutINS5_IJSC_SC_SC_EEENS5_IJNSA_ILi0EEESX_SX_EEEEENS5_IJNS4_10UnderscoreES10_S10_EEEEENS4_13SM90_TMA_LOADENS4_14ComposedLayoutINS4_7SwizzleILi2ELi4ELi3EEENS4_18smem_ptr_flag_bitsILi16EEENSV_INS5_IJNSA_ILi8EEESI_EEENS5_IJSI_SC_EEEEEEEvNS4_8identityENS4_23SM90_TMA_LOAD_MULTICASTES1D_vS1E_EENS_8epilogue10collective6detail29Sm90TmaWarpSpecializedAdapterINS1I_15DefaultEpilogueISK_SL_SL_NS1H_6thread17LinearCombinationISK_Li1EffLNS1M_9ScaleType4KindE0ELNS_15FloatRoundStyleE2ESK_EENS1_15EpilogueDefaultEEEEEvvEEEEvNT_6ParamsE --------------------------
	.section	.text._ZN7cutlass13device_kernelINS_4gemm6kernel13GemmUniversalIN4cute5tupleIJiiiiEEENS1_10collective13CollectiveMmaINS1_34MainloopSm90TmaGmmaWarpSpecializedILi3ENS5_IJNS4_1CILi2EEENSA_ILi1EEESC_EEENS1_32KernelTmaWarpSpecializedPingpongEEENS5_IJNSA_ILi64EEENSA_ILi128EEENSA_ILi32EEEEEENS_6half_tENS5_IJlSC_lEEESK_SL_NS4_8TiledMMAINS4_8MMA_AtomIJNS4_4SM904GMMA26MMA_64x128x16_F32F16F16_SSILNSP_5MajorE0ELSR_0ELNSP_7ScaleInE1ELSS_1EEEEEENS4_6LayoutINS5_IJSC_SC_SC_EEENS5_IJNSA_ILi0EEESX_SX_EEEEENS5_IJNS4_10UnderscoreES10_S10_EEEEENS4_13SM90_TMA_LOADENS4_14ComposedLayoutINS4_7SwizzleILi2ELi4ELi3EEENS4_18smem_ptr_flag_bitsILi16EEENSV_INS5_IJNSA_ILi8EEESI_EEENS5_IJSI_SC_EEEEEEEvNS4_8identityENS4_23SM90_TMA_LOAD_MULTICASTES1D_vS1E_EENS_8epilogue10collective6detail29Sm90TmaWarpSpecializedAdapterINS1I_15DefaultEpilogueISK_SL_SL_NS1H_6thread17LinearCombinationISK_Li1EffLNS1M_9ScaleType4KindE0ELNS_15FloatRoundStyleE2ESK_EENS1_15EpilogueDefaultEEEEEvvEEEEvNT_6ParamsE,"ax",@progbits
	.align	128
.text._ZN7cutlass13device_kernelINS_4gemm6kernel13GemmUniversalIN4cute5tupleIJiiiiEEENS1_10collective13CollectiveMmaINS1_34MainloopSm90TmaGmmaWarpSpecializedILi3ENS5_IJNS4_1CILi2EEENSA_ILi1EEESC_EEENS1_32KernelTmaWarpSpecializedPingpongEEENS5_IJNSA_ILi64EEENSA_ILi128EEENSA_ILi32EEEEEENS_6half_tENS5_IJlSC_lEEESK_SL_NS4_8TiledMMAINS4_8MMA_AtomIJNS4_4SM904GMMA26MMA_64x128x16_F32F16F16_SSILNSP_5MajorE0ELSR_0ELNSP_7ScaleInE1ELSS_1EEEEEENS4_6LayoutINS5_IJSC_SC_SC_EEENS5_IJNSA_ILi0EEESX_SX_EEEEENS5_IJNS4_10UnderscoreES10_S10_EEEEENS4_13SM90_TMA_LOADENS4_14ComposedLayoutINS4_7SwizzleILi2ELi4ELi3EEENS4_18smem_ptr_flag_bitsILi16EEENSV_INS5_IJNSA_ILi8EEESI_EEENS5_IJSI_SC_EEEEEEEvNS4_8identityENS4_23SM90_TMA_LOAD_MULTICASTES1D_vS1E_EENS_8epilogue10collective6detail29Sm90TmaWarpSpecializedAdapterINS1I_15DefaultEpilogueISK_SL_SL_NS1H_6thread17LinearCombinationISK_Li1EffLNS1M_9ScaleType4KindE0ELNS_15FloatRoundStyleE2ESK_EENS1_15EpilogueDefaultEEEEEvvEEEEvNT_6ParamsE:
        .type           _ZN7cutlass13device_kernelINS_4gemm6kernel13GemmUniversalIN4cute5tupleIJiiiiEEENS1_10collective13CollectiveMmaINS1_34MainloopSm90TmaGmmaWarpSpecializedILi3ENS5_IJNS4_1CILi2EEENSA_ILi1EEESC_EEENS1_32KernelTmaWarpSpecializedPingpongEEENS5_IJNSA_ILi64EEENSA_ILi128EEENSA_ILi32EEEEEENS_6half_tENS5_IJlSC_lEEESK_SL_NS4_8TiledMMAINS4_8MMA_AtomIJNS4_4SM904GMMA26MMA_64x128x16_F32F16F16_SSILNSP_5MajorE0ELSR_0ELNSP_7ScaleInE1ELSS_1EEEEEENS4_6LayoutINS5_IJSC_SC_SC_EEENS5_IJNSA_ILi0EEESX_SX_EEEEENS5_IJNS4_10UnderscoreES10_S10_EEEEENS4_13SM90_TMA_LOADENS4_14ComposedLayoutINS4_7SwizzleILi2ELi4ELi3EEENS4_18smem_ptr_flag_bitsILi16EEENSV_INS5_IJNSA_ILi8EEESI_EEENS5_IJSI_SC_EEEEEEEvNS4_8identityENS4_23SM90_TMA_LOAD_MULTICASTES1D_vS1E_EENS_8epilogue10collective6detail29Sm90TmaWarpSpecializedAdapterINS1I_15DefaultEpilogueISK_SL_SL_NS1H_6thread17LinearCombinationISK_Li1EffLNS1M_9ScaleType4KindE0ELNS_15FloatRoundStyleE2ESK_EENS1_15EpilogueDefaultEEEEEvvEEEEvNT_6ParamsE,@function
        .size           _ZN7cutlass13device_kernelINS_4gemm6kernel13GemmUniversalIN4cute5tupleIJiiiiEEENS1_10collective13CollectiveMmaINS1_34MainloopSm90TmaGmmaWarpSpecializedILi3ENS5_IJNS4_1CILi2EEENSA_ILi1EEESC_EEENS1_32KernelTmaWarpSpecializedPingpongEEENS5_IJNSA_ILi64EEENSA_ILi128EEENSA_ILi32EEEEEENS_6half_tENS5_IJlSC_lEEESK_SL_NS4_8TiledMMAINS4_8MMA_AtomIJNS4_4SM904GMMA26MMA_64x128x16_F32F16F16_SSILNSP_5MajorE0ELSR_0ELNSP_7ScaleInE1ELSS_1EEEEEENS4_6LayoutINS5_IJSC_SC_SC_EEENS5_IJNSA_ILi0EEESX_SX_EEEEENS5_IJNS4_10UnderscoreES10_S10_EEEEENS4_13SM90_TMA_LOADENS4_14ComposedLayoutINS4_7SwizzleILi2ELi4ELi3EEENS4_18smem_ptr_flag_bitsILi16EEENSV_INS5_IJNSA_ILi8EEESI_EEENS5_IJSI_SC_EEEEEEEvNS4_8identityENS4_23SM90_TMA_LOAD_MULTICASTES1D_vS1E_EENS_8epilogue10collective6detail29Sm90TmaWarpSpecializedAdapterINS1I_15DefaultEpilogueISK_SL_SL_NS1H_6thread17LinearCombinationISK_Li1EffLNS1M_9ScaleType4KindE0ELNS_15FloatRoundStyleE2ESK_EENS1_15EpilogueDefaultEEEEEvvEEEEvNT_6ParamsE,(.L_x_199 - _ZN7cutlass13device_kernelINS_4gemm6kernel13GemmUniversalIN4cute5tupleIJiiiiEEENS1_10collective13CollectiveMmaINS1_34MainloopSm90TmaGmmaWarpSpecializedILi3ENS5_IJNS4_1CILi2EEENSA_ILi1EEESC_EEENS1_32KernelTmaWarpSpecializedPingpongEEENS5_IJNSA_ILi64EEENSA_ILi128EEENSA_ILi32EEEEEENS_6half_tENS5_IJlSC_lEEESK_SL_NS4_8TiledMMAINS4_8MMA_AtomIJNS4_4SM904GMMA26MMA_64x128x16_F32F16F16_SSILNSP_5MajorE0ELSR_0ELNSP_7ScaleInE1ELSS_1EEEEEENS4_6LayoutINS5_IJSC_SC_SC_EEENS5_IJNSA_ILi0EEESX_SX_EEEEENS5_IJNS4_10UnderscoreES10_S10_EEEEENS4_13SM90_TMA_LOADENS4_14ComposedLayoutINS4_7SwizzleILi2ELi4ELi3EEENS4_18smem_ptr_flag_bitsILi16EEENSV_INS5_IJNSA_ILi8EEESI_EEENS5_IJSI_SC_EEEEEEEvNS4_8identityENS4_23SM90_TMA_LOAD_MULTICASTES1D_vS1E_EENS_8epilogue10collective6detail29Sm90TmaWarpSpecializedAdapterINS1I_15DefaultEpilogueISK_SL_SL_NS1H_6thread17LinearCombinationISK_Li1EffLNS1M_9ScaleType4KindE0ELNS_15FloatRoundStyleE2ESK_EENS1_15EpilogueDefaultEEEEEvvEEEEvNT_6ParamsE)
        .other          _ZN7cutlass13device_kernelINS_4gemm6kernel13GemmUniversalIN4cute5tupleIJiiiiEEENS1_10collective13CollectiveMmaINS1_34MainloopSm90TmaGmmaWarpSpecializedILi3ENS5_IJNS4_1CILi2EEENSA_ILi1EEESC_EEENS1_32KernelTmaWarpSpecializedPingpongEEENS5_IJNSA_ILi64EEENSA_ILi128EEENSA_ILi32EEEEEENS_6half_tENS5_IJlSC_lEEESK_SL_NS4_8TiledMMAINS4_8MMA_AtomIJNS4_4SM904GMMA26MMA_64x128x16_F32F16F16_SSILNSP_5MajorE0ELSR_0ELNSP_7ScaleInE1ELSS_1EEEEEENS4_6LayoutINS5_IJSC_SC_SC_EEENS5_IJNSA_ILi0EEESX_SX_EEEEENS5_IJNS4_10UnderscoreES10_S10_EEEEENS4_13SM90_TMA_LOADENS4_14ComposedLayoutINS4_7SwizzleILi2ELi4ELi3EEENS4_18smem_ptr_flag_bitsILi16EEENSV_INS5_IJNSA_ILi8EEESI_EEENS5_IJSI_SC_EEEEEEEvNS4_8identityENS4_23SM90_TMA_LOAD_MULTICASTES1D_vS1E_EENS_8epilogue10collective6detail29Sm90TmaWarpSpecializedAdapterINS1I_15DefaultEpilogueISK_SL_SL_NS1H_6thread17LinearCombinationISK_Li1EffLNS1M_9ScaleType4KindE0ELNS_15FloatRoundStyleE2ESK_EENS1_15EpilogueDefaultEEEEEvvEEEEvNT_6ParamsE,@"STO_CUDA_ENTRY STV_DEFAULT"
_ZN7cutlass13device_kernelINS_4gemm6kernel13GemmUniversalIN4cute5tupleIJiiiiEEENS1_10collective13CollectiveMmaINS1_34MainloopSm90TmaGmmaWarpSpecializedILi3ENS5_IJNS4_1CILi2EEENSA_ILi1EEESC_EEENS1_32KernelTmaWarpSpecializedPingpongEEENS5_IJNSA_ILi64EEENSA_ILi128EEENSA_ILi32EEEEEENS_6half_tENS5_IJlSC_lEEESK_SL_NS4_8TiledMMAINS4_8MMA_AtomIJNS4_4SM904GMMA26MMA_64x128x16_F32F16F16_SSILNSP_5MajorE0ELSR_0ELNSP_7ScaleInE1ELSS_1EEEEEENS4_6LayoutINS5_IJSC_SC_SC_EEENS5_IJNSA_ILi0EEESX_SX_EEEEENS5_IJNS4_10UnderscoreES10_S10_EEEEENS4_13SM90_TMA_LOADENS4_14ComposedLayoutINS4_7SwizzleILi2ELi4ELi3EEENS4_18smem_ptr_flag_bitsILi16EEENSV_INS5_IJNSA_ILi8EEESI_EEENS5_IJSI_SC_EEEEEEEvNS4_8identityENS4_23SM90_TMA_LOAD_MULTICASTES1D_vS1E_EENS_8epilogue10collective6detail29Sm90TmaWarpSpecializedAdapterINS1I_15DefaultEpilogueISK_SL_SL_NS1H_6thread17LinearCombinationISK_Li1EffLNS1M_9ScaleType4KindE0ELNS_15FloatRoundStyleE2ESK_EENS1_15EpilogueDefaultEEEEEvvEEEEvNT_6ParamsE:
[----:B------:R-:W0:Y:S02]  /*0000*/  LDC R1, c[0x0][0x28] ;  /* 0x00000a00ff017b82 */ /* 0x000e240000000800 */
[----:B0-----:R-:W-:Y:S01]  /*0010*/  VIADD R1, R1, 0xfffffff8 ;  /* 0xfffffff801017836 */ /* 0x001fe20000000000 */
[----:B------:R-:W0:Y:S01]  /*0020*/  S2R R4, SR_TID.X ;  /* 0x0000000000047919 */ /* 0x000e220000002100 */
[----:B------:R-:W-:Y:S01]  /*0030*/  ELECT P0, URZ, PT ;  /* 0x00000000003f782f */ /* 0x000fe20003800000 */
[----:B------:R-:W-:Y:S01]  /*0040*/  BSSY B0, `(.L_x_0) ;  /* 0x000000f000007945 */ /* 0x000fe20003800000 */
[--C-:B0-----:R-:W-:Y:S02]  /*0050*/  SHF.R.U32.HI R2, RZ, 0x5, R4.reuse ;  /* 0x00000005ff027819 */ /* 0x101fe40000011604 */
[----:B------:R-:W-:-:S03]  /*0060*/  SHF.R.U32.HI R7, RZ, 0x7, R4 ;  /* 0x00000007ff077819 */ /* 0x000fc60000011604 */
[----:B------:R-:W0:Y:S04]  /*0070*/  SHFL.IDX PT, R5, R2, RZ, 0x1f ;  /* 0x00001fff02057589 */ /* 0x000e2800000e0000 */
[----:B------:R1:W2:Y:S01]  /*0080*/  SHFL.IDX PT, R10, R7, RZ, 0x1f ;  /* 0x00001fff070a7589 */ /* 0x0002a200000e0000 */
[----:B0-----:R-:W-:-:S13]  /*0090*/  ISETP.NE.OR P0, PT, R5, RZ, !P0 ;  /* 0x000000ff0500720c */ /* 0x001fda0004705670 */
[----:B-12---:R-:W-:Y:S05]  /*00a0*/  @P0 BRA `(.L_x_1) ;  /* 0x0000000000200947 */ /* 0x006fea0003800000 */
[----:B------:R-:W-:Y:S02]  /*00b0*/  ULDC.64 UR4, c[0x0][0x198] ;  /* 0x0000660000047ab9 */ /* 0x000fe40000000a00 */
[----:B------:R-:W-:Y:S02]  /*00c0*/  UIADD3 UR6, UP0, UR4, 0xf0, URZ ;  /* 0x000000f004067890 */ /* 0x000fe4000ff1e03f */
[----:B------:R-:W-:Y:S02]  /*00d0*/  UIADD3 UR4, UP1, UR4, 0x1f0, URZ ;  /* 0x000001f004047890 */ /* 0x000fe4000ff3e03f */
[----:B------:R-:W-:Y:S02]  /*00e0*/  UIADD3.X UR7, URZ, UR5, URZ, UP0, !UPT ;  /* 0x000000053f077290 */ /* 0x000fe400087fe43f */
[----:B------:R-:W-:-:S07]  /*00f0*/  UIADD3.X UR5, URZ, UR5, URZ, UP1, !UPT ;  /* 0x000000053f057290 */ /* 0x000fce0008ffe43f */
[----:B------:R0:W-:Y:S02]  /*0100*/  UTMACCTL.PF [UR6] ;  /* 0x00000000060079b9 */ /* 0x0001e40008040000 */
[----:B------:R0:W-:Y:S02]  /*0110*/  UTMACCTL.PF [UR4] ;  /* 0x00000000040079b9 */ /* 0x0001e40008040000 */
[----:B0-----:R-:W-:Y:S01]  /*0120*/  NOP ;  /* 0x0000000000007918 */ /* 0x001fe20000000000 */
.L_x_1:
[----:B------:R-:W-:Y:S05]  /*0130*/  BSYNC B0 ;  /* 0x0000000000007941 */ /* 0x000fea0003800000 */
.L_x_0:
[----:B------:R-:W0:Y:S01]  /*0140*/  SHFL.IDX PT, R8, R2, RZ, 0x1f ;  /* 0x00001fff02087589 */ /* 0x000e2200000e0000 */
[----:B------:R-:W-:-:S04]  /*0150*/  SHF.R.S32.HI R3, RZ, 0x1f, R4 ;  /* 0x0000001fff037819 */ /* 0x000fc80000011404 */
[----:B------:R-:W-:Y:S02]  /*0160*/  LEA.HI R3, R3, R4, RZ, 0x7 ;  /* 0x0000000403037211 */ /* 0x000fe400078f38ff */
[----:B0-----:R-:W-:-:S13]  /*0170*/  ISETP.NE.AND P0, PT, R8, RZ, PT ;  /* 0x000000ff0800720c */ /* 0x001fda0003f05270 */
[----:B------:R-:W-:Y:S05]  /*0180*/  @P0 BRA `(.L_x_2) ;  /* 0x0000000000500947 */ /* 0x000fea0003800000 */
[----:B------:R-:W0:Y:S01]  /*0190*/  S2UR UR8, SR_CgaCtaId ;  /* 0x00000000000879c3 */ /* 0x000e220000008800 */
[----:B------:R-:W-:Y:S01]  /*01a0*/  UMOV UR4, 0x400 ;  /* 0x0000040000047882 */ /* 0x000fe20000000000 */
[----:B------:R-:W-:Y:S01]  /*01b0*/  UMOV UR5, 0x1 ;  /* 0x0000000100057882 */ /* 0x000fe20000000000 */
[----:B------:R-:W-:Y:S01]  /*01c0*/  UMOV UR6, 0x2 ;  /* 0x0000000200067882 */ /* 0x000fe20000000000 */
[----:B------:R-:W-:Y:S01]  /*01d0*/  ELECT P0, URZ, PT ;  /* 0x00000000003f782f */ /* 0x000fe20003800000 */
[----:B------:R-:W-:-:S04]  /*01e0*/  UIADD3 UR6, -UR6, 0x100000, URZ ;  /* 0x0010000006067890 */ /* 0x000fc8000fffe13f */
[----:B------:R-:W-:Y:S02]  /*01f0*/  USHF.L.U32 UR7, UR6, 0xb, URZ ;  /* 0x0000000b06077899 */ /* 0x000fe4000800063f */
[----:B------:R-:W-:Y:S02]  /*0200*/  USHF.L.U32 UR6, UR6, 0x1, URZ ;  /* 0x0000000106067899 */ /* 0x000fe4000800063f */
[----:B0-----:R-:W-:Y:S02]  /*0210*/  ULEA UR8, UR8, UR4, 0x18 ;  /* 0x0000000408087291 */ /* 0x001fe4000f8ec03f */
[----:B------:R-:W-:-:S04]  /*0220*/  UIADD3 UR4, -UR5, 0x100000, URZ ;  /* 0x0010000005047890 */ /* 0x000fc8000fffe13f */
[----:B------:R-:W-:Y:S02]  /*0230*/  USHF.L.U32 UR5, UR4, 0xb, URZ ;  /* 0x0000000b04057899 */ /* 0x000fe4000800063f */
[----:B------:R-:W-:Y:S01]  /*0240*/  USHF.L.U32 UR4, UR4, 0x1, URZ ;  /* 0x0000000104047899 */ /* 0x000fe2000800063f */
[----:B------:R-:W0:Y:S11]  /*0250*/  FENCE.VIEW.ASYNC.S ;  /* 0x00000000000073c6 */ /* 0x000e360000000000 */
[----:B0-----:R0:W1:Y:S01]  /*0260*/  SYNCS.EXCH.64 URZ, [UR8], UR4 ;  /* 0x00000004083f75b2 */ /* 0x0010620008000100 */
[----:B------:R0:W2:Y:S01]  /*0270*/  SYNCS.EXCH.64 URZ, [UR8+0x18], UR6 ;  /* 0x00001806083f75b2 */ /* 0x0000a20008000100 */
[----:B------:R0:W3:Y:S01]  /*0280*/  SYNCS.EXCH.64 URZ, [UR8+0x8], UR4 ;  /* 0x00000804083f75b2 */ /* 0x0000e20008000100 */
[----:B------:R0:W4:Y:S01]  /*0290*/  SYNCS.EXCH.64 URZ, [UR8+0x20], UR6 ;  /* 0x00002006083f75b2 */ /* 0x0001220008000100 */
[----:B------:R0:W0:Y:S01]  /*02a0*/  SYNCS.EXCH.64 URZ, [UR8+0x10], UR4 ;  /* 0x00001004083f75b2 */ /* 0x0000220008000100 */
[----:B------:R0:W0:Y:S01]  /*02b0*/  SYNCS.EXCH.64 URZ, [UR8+0x28], UR6 ;  /* 0x00002806083f75b2 */ /* 0x0000220008000100 */
[----:B------:R-:W-:Y:S01]  /*02c0*/  NOP ;  /* 0x0000000000007918 */ /* 0x000fe20000000000 */
.L_x_2:
[----:B------:R-:W5:Y:S01]  /*02d0*/  SHFL.IDX PT, R13, R2, RZ, 0x1f ;  /* 0x00001fff020d7589 */ /* 0x000f6200000e0000 */
[----:B------:R-:W1:Y:S01]  /*02e0*/  S2UR UR12, SR_CTAID.X ;  /* 0x00000000000c79c3 */ /* 0x000e620000002500 */
[----:B------:R-:W-:Y:S02]  /*02f0*/  LOP3.LUT R3, R3, 0xffffff80, RZ, 0xc0, !PT ;  /* 0xffffff8003037812 */ /* 0x000fe400078ec0ff */
[----:B------:R-:W-:Y:S01]  /*0300*/  ELECT P0, URZ, PT ;  /* 0x00000000003f782f */ /* 0x000fe20003800000 */
[----:B------:R2:W3:Y:S01]  /*0310*/  SHFL.IDX PT, R12, R2, RZ, 0x1f ;  /* 0x00001fff020c7589 */ /* 0x0004e200000e0000 */
[----:B------:R-:W-:Y:S01]  /*0320*/  ELECT P1, URZ, PT ;  /* 0x00000000003f782f */ /* 0x000fe20003820000 */
[----:B------:R-:W-:Y:S01]  /*0330*/  NOP ;  /* 0x0000000000007918 */ /* 0x000fe20000000000 */
[----:B------:R-:W-:Y:S01]  /*0340*/  IMAD.IADD R3, R4, 0x1, -R3 ;  /* 0x0000000104037824 */ /* 0x000fe200078e0a03 */
[----:B------:R-:W4:Y:S01]  /*0350*/  S2R R6, SR_CTAID.Y ;  /* 0x0000000000067919 */ /* 0x000f220000002600 */
[----:B0-----:R-:W-:Y:S01]  /*0360*/  ULDC UR4, c[0x0][0x150] ;  /* 0x0000540000047ab9 */ /* 0x001fe20000000800 */
[----:B------:R-:W0:Y:S01]  /*0370*/  LDC R14, c[0x0][0x144] ;  /* 0x00005100ff0e7b82 */ /* 0x000e220000000800 */
[----:B------:R-:W-:Y:S01]  /*0380*/  UMOV UR11, 0x80 ;  /* 0x00000080000b7882 */ /* 0x000fe20000000000 */
[----:B------:R-:W-:Y:S01]  /*0390*/  SHF.R.S32.HI R0, RZ, 0x1f, R3 ;  /* 0x0000001fff007819 */ /* 0x000fe20000011403 */
[----:B------:R-:W-:Y:S01]  /*03a0*/  NOP ;  /* 0x0000000000007918 */ /* 0x000fe20000000000 */
[C---:B------:R-:W-:Y:S01]  /*03b0*/  VIADD R35, R10.reuse, 0xffffffff ;  /* 0xffffffff0a237836 */ /* 0x040fe20000000000 */
[----:B------:R-:W-:Y:S01]  /*03c0*/  ISETP.NE.AND P4, PT, R10, RZ, PT ;  /* 0x000000ff0a00720c */ /* 0x000fe20003f85270 */
[----:B------:R-:W-:Y:S01]  /*03d0*/  IMAD.MOV.U32 R89, RZ, RZ, 0x1 ;  /* 0x00000001ff597424 */ /* 0x000fe200078e00ff */
[----:B------:R-:W-:Y:S01]  /*03e0*/  LEA.HI R9, R0, R3, RZ, 0x3 ;  /* 0x0000000300097211 */ /* 0x000fe200078f18ff */
[----:B------:R-:W0:Y:S01]  /*03f0*/  LDC R15, c[0x0][0x140] ;  /* 0x00005000ff0f7b82 */ /* 0x000e220000000800 */
[----:B------:R-:W-:-:S02]  /*0400*/  ISETP.GE.U32.AND P6, PT, R35, 0x2, PT ;  /* 0x000000022300780c */ /* 0x000fc40003fc6070 */
[--C-:B------:R-:W-:Y:S02]  /*0410*/  SHF.R.S32.HI R11, RZ, 0x3, R9.reuse ;  /* 0x00000003ff0b7819 */ /* 0x100fe40000011409 */
[----:B--2---:R-:W-:Y:S02]  /*0420*/  SHF.R.S32.HI R2, RZ, 0x1f, R9 ;  /* 0x0000001fff027819 */ /* 0x004fe40000011409 */
[----:B------:R-:W-:Y:S01]  /*0430*/  SHF.R.S32.HI R9, RZ, 0x1f, R8 ;  /* 0x0000001fff097819 */ /* 0x000fe20000011408 */
[----:B------:R-:W2:Y:S01]  /*0440*/  LDC R25, c[0x0][0x148] ;  /* 0x00005200ff197b82 */ /* 0x000ea20000000800 */
[----:B-----5:R-:W-:Y:S02]  /*0450*/  ISETP.NE.OR P0, PT, R13, RZ, !P0 ;  /* 0x000000ff0d00720c */ /* 0x020fe40004705670 */
[----:B-1----:R-:W-:Y:S02]  /*0460*/  I2FP.F32.U32 R13, UR12 ;  /* 0x0000000c000d7c45 */ /* 0x002fe40008201000 */
[----:B------:R-:W-:-:S02]  /*0470*/  LEA.HI R2, R2, R11, RZ, 0x2 ;  /* 0x0000000b02027211 */ /* 0x000fc400078f10ff */
[----:B------:R-:W-:Y:S01]  /*0480*/  LEA.HI R9, R9, R8, RZ, 0x2 ;  /* 0x0000000809097211 */ /* 0x000fe200078f10ff */
[----:B------:R-:W-:Y:S01]  /*0490*/  FMUL R13, R13, UR4 ;  /* 0x000000040d0d7c20 */ /* 0x000fe20008400000 */
[----:B---3--:R-:W-:Y:S01]  /*04a0*/  ISETP.NE.OR P1, PT, R12, RZ, !P1 ;  /* 0x000000ff0c00720c */ /* 0x008fe20004f25670 */
[----:B------:R-:W-:Y:S01]  /*04b0*/  ULDC UR4, c[0x0][0x154] ;  /* 0x0000550000047ab9 */ /* 0x000fe20000000800 */
[----:B------:R-:W-:Y:S02]  /*04c0*/  LOP3.LUT R12, R2, 0xfffffffc, RZ, 0xc0, !PT ;  /* 0xfffffffc020c7812 */ /* 0x000fe400078ec0ff */
[----:B------:R-:W-:Y:S01]  /*04d0*/  LOP3.LUT R9, R9, 0x3ffffffc, RZ, 0xc0, !PT ;  /* 0x3ffffffc09097812 */ /* 0x000fe200078ec0ff */
[----:B------:R-:W1:Y:S01]  /*04e0*/  F2I.U32.TRUNC.NTZ R13, R13 ;  /* 0x0000000d000d7305 */ /* 0x000e62000020f000 */
[----:B------:R-:W-:Y:S01]  /*04f0*/  SHF.R.S32.HI R2, RZ, 0x1f, R5 ;  /* 0x0000001fff027819 */ /* 0x000fe20000011405 */
[----:B------:R-:W-:Y:S01]  /*0500*/  IMAD.IADD R12, R11, 0x1, -R12 ;  /* 0x000000010b0c7824 */ /* 0x000fe200078e0a0c */
[----:B------:R-:W-:Y:S01]  /*0510*/  VOTEU.ALL UP1, P0 ;  /* 0x00000000003f7886 */ /* 0x000fe20000020000 */
[----:B------:R-:W-:Y:S01]  /*0520*/  IMAD.IADD R9, R8, 0x1, -R9 ;  /* 0x0000000108097824 */ /* 0x000fe200078e0a09 */
[----:B------:R-:W-:Y:S01]  /*0530*/  LEA.HI R2, R2, R5, RZ, 0x2 ;  /* 0x0000000502027211 */ /* 0x000fe200078f10ff */
[----:B------:R-:W-:Y:S01]  /*0540*/  VOTEU.ALL UP0, P0 ;  /* 0x00000000003f7886 */ /* 0x000fe20000000000 */
[----:B----4-:R-:W-:Y:S01]  /*0550*/  I2FP.F32.U32 R8, R6 ;  /* 0x0000000600087245 */ /* 0x010fe20000201000 */
[----:B------:R-:W-:Y:S01]  /*0560*/  IMAD R9, R9, 0x4, R12 ;  /* 0x0000000409097824 */ /* 0x000fe200078e020c */
[----:B------:R-:W-:Y:S01]  /*0570*/  LOP3.LUT R2, R2, 0xfffffffc, RZ, 0xc0, !PT ;  /* 0xfffffffc02027812 */ /* 0x000fe200078ec0ff */
[----:B------:R-:W-:Y:S01]  /*0580*/  VOTEU.ALL UP2, P1 ;  /* 0x00000000003f7886 */ /* 0x000fe20000840000 */
[----:B------:R-:W3:Y:S01]  /*0590*/  @!UP1 S2UR UR7, SR_CgaCtaId ;  /* 0x00000000000799c3 */ /* 0x000ee20000008800 */
[----:B------:R-:W-:Y:S01]  /*05a0*/  FMUL R8, R8, UR4 ;  /* 0x0000000408087c20 */ /* 0x000fe20008400000 */
[----:B------:R-:W-:Y:S01]  /*05b0*/  IMAD.SHL.U32 R88, R9, 0x4, RZ ;  /* 0x0000000409587824 */ /* 0x000fe200078e00ff */
[----:B------:R-:W-:Y:S01]  /*05c0*/  UMOV UR4, 0x20 ;  /* 0x0000002000047882 */ /* 0x000fe20000000000 */
[----:B------:R-:W-:Y:S01]  /*05d0*/  IMAD.IADD R5, R5, 0x1, -R2 ;  /* 0x0000000105057824 */ /* 0x000fe200078e0a02 */
[----:B------:R-:W-:Y:S01]  /*05e0*/  LEA.HI R2, R9, R9, RZ, 0x1 ;  /* 0x0000000909027211 */ /* 0x000fe200078f08ff */
[----:B-1----:R-:W-:Y:S01]  /*05f0*/  IMAD.MOV R13, RZ, RZ, -R13 ;  /* 0x000000ffff0d7224 */ /* 0x002fe200078e0a0d */
[----:B------:R-:W1:Y:S01]  /*0600*/  F2I.U32.TRUNC.NTZ R8, R8 ;  /* 0x0000000800087305 */ /* 0x000e62000020f000 */
[----:B------:R-:W4:Y:S01]  /*0610*/  @!UP2 S2UR UR10, SR_CgaCtaId ;  /* 0x00000000000aa9c3 */ /* 0x000f220000008800 */
[----:B------:R-:W-:Y:S01]  /*0620*/  LOP3.LUT R2, R2, 0xfffffffe, RZ, 0xc0, !PT ;  /* 0xfffffffe02027812 */ /* 0x000fe200078ec0ff */
[----:B0-----:R-:W-:Y:S01]  /*0630*/  IMAD R21, R14, R13, UR12 ;  /* 0x0000000c0e157e24 */ /* 0x001fe2000f8e020d */
[----:B------:R-:W-:Y:S01]  /*0640*/  @!UP1 UMOV UR6, 0x400 ;  /* 0x0000040000069882 */ /* 0x000fe20000000000 */
[----:B------:R-:W-:-:S04]  /*0650*/  @!UP1 UIADD3 UR4, -UR4, 0x100000, URZ ;  /* 0x0010000004049890 */ /* 0x000fc8000fffe13f */
[----:B------:R-:W-:Y:S02]  /*0660*/  @!UP1 USHF.L.U32 UR5, UR4, 0xb, URZ ;  /* 0x0000000b04059899 */ /* 0x000fe4000800063f */
[----:B------:R-:W-:Y:S01]  /*0670*/  @!UP1 USHF.L.U32 UR4, UR4, 0x1, URZ ;  /* 0x0000000104049899 */ /* 0x000fe2000800063f */
[C---:B------:R-:W-:Y:S01]  /*0680*/  LOP3.LUT R88, R9.reuse, 0xc, R88, 0x78, !PT ;  /* 0x0000000c09587812 */ /* 0x040fe200078e7858 */
[----:B------:R-:W-:Y:S01]  /*0690*/  IMAD.IADD R2, R9, 0x1, -R2 ;  /* 0x0000000109027824 */ /* 0x000fe200078e0a02 */
[----:B------:R-:W-:Y:S01]  /*06a0*/  @!UP2 UMOV UR9, 0x400 ;  /* 0x000004000009a882 */ /* 0x000fe20000000000 */
[----:B------:R-:W-:Y:S01]  /*06b0*/  VOTEU.ALL UP3, P1 ;  /* 0x00000000003f7886 */ /* 0x000fe20000860000 */
[----:B------:R-:W-:Y:S01]  /*06c0*/  VOTEU.ALL UP4, P1 ;  /* 0x00000000003f7886 */ /* 0x000fe20000880000 */
[----:B------:R-:W-:Y:S01]  /*06d0*/  VOTEU.ALL UP5, P1 ;  /* 0x00000000003f7886 */ /* 0x000fe200008a0000 */
[----:B------:R-:W-:Y:S01]  /*06e0*/  ISETP.NE.AND P3, PT, R2, R21, PT ;  /* 0x000000150200720c */ /* 0x000fe20003f65270 */
[----:B------:R0:W0:Y:S01]  /*06f0*/  SHFL.IDX PT, R14, R7, RZ, 0x1f ;  /* 0x00001fff070e7589 */ /* 0x00002200000e0000 */
[----:B------:R-:W-:Y:S01]  /*0700*/  ISETP.EQ.U32.AND P2, PT, R15, 0x1, PT ;  /* 0x000000010f00780c */ /* 0x000fe20003f42070 */
[----:B-1----:R-:W-:Y:S01]  /*0710*/  IMAD.MOV R20, RZ, RZ, -R8 ;  /* 0x000000ffff147224 */ /* 0x002fe200078e0a08 */
[----:B---3--:R-:W-:-:S02]  /*0720*/  @!UP1 ULEA UR8, UR7, UR6, 0x18 ;  /* 0x0000000607089291 */ /* 0x008fc4000f8ec03f */
[----:B------:R-:W-:-:S04]  /*0730*/  @!UP2 UIADD3 UR6, -UR11, 0x100000, URZ ;  /* 0x001000000b06a890 */ /* 0x000fc8000fffe13f */
[----:B------:R-:W-:Y:S02]  /*0740*/  @!UP2 USHF.L.U32 UR7, UR6, 0xb, URZ ;  /* 0x0000000b0607a899 */ /* 0x000fe4000800063f */
[----:B------:R-:W-:Y:S01]  /*0750*/  @!UP2 USHF.L.U32 UR6, UR6, 0x1, URZ ;  /* 0x000000010606a899 */ /* 0x000fe2000800063f */
[----:B--2---:R-:W-:Y:S01]  /*0760*/  IMAD R9, R25, R20, R6 ;  /* 0x0000001419097224 */ /* 0x004fe200078e0206 */
[----:B------:R-:W-:Y:S01]  /*0770*/  VOTEU.ALL UP1, P0 ;  /* 0x00000000003f7886 */ /* 0x000fe20000020000 */
[----:B------:R-:W-:Y:S01]  /*0780*/  LOP3.LUT P0, RZ, R3, 0x7, RZ, 0xc0, !PT ;  /* 0x0000000703ff7812 */ /* 0x000fe2000780c0ff */
[----:B----4-:R-:W-:Y:S01]  /*0790*/  @!UP2 ULEA UR9, UR10, UR9, 0x18 ;  /* 0x000000090a09a291 */ /* 0x010fe2000f8ec03f */
[----:B------:R-:W-:Y:S01]  /*07a0*/  @P3 LEA.HI R2, R88, R88, RZ, 0x1 ;  /* 0x0000005858023211 */ /* 0x000fe200078f08ff */
[----:B------:R-:W-:Y:S01]  /*07b0*/  VOTEU.ALL UP2, P1 ;  /* 0x00000000003f7886 */ /* 0x000fe20000840000 */
[----:B------:R-:W-:Y:S01]  /*07c0*/  ISETP.NE.AND P1, PT, R5, 0x3, PT ;  /* 0x000000030500780c */ /* 0x000fe20003f25270 */
[----:B------:R-:W1:Y:S02]  /*07d0*/  FENCE.VIEW.ASYNC.S ;  /* 0x00000000000073c6 */ /* 0x000e640000000000 */
[----:B-1----:R1:W2:Y:S01]  /*07e0*/  @!UP0 SYNCS.EXCH.64 URZ, [UR8+0x60], UR4 ;  /* 0x00006004083f85b2 */ /* 0x0022a20008000100 */
[----:B------:R-:W-:-:S02]  /*07f0*/  @P3 SHF.R.S32.HI R2, RZ, 0x1, R2 ;  /* 0x00000001ff023819 */ /* 0x000fc40000011402 */
[----:B------:R-:W-:Y:S02]  /*0800*/  ISETP.EQ.OR P1, PT, R5, RZ, !P1 ;  /* 0x000000ff0500720c */ /* 0x000fe40004f22670 */
[----:B------:R-:W-:Y:S02]  /*0810*/  @P3 ISETP.NE.AND P5, PT, R2, R9, PT ;  /* 0x000000090200320c */ /* 0x000fe40003fa5270 */
[----:B------:R-:W-:Y:S02]  /*0820*/  ISETP.LT.U32.AND P0, PT, R88, 0x2, !P0 ;  /* 0x000000025800780c */ /* 0x000fe40004701070 */
[----:B------:R-:W-:Y:S02]  /*0830*/  ISETP.EQ.AND P1, PT, R10, RZ, P1 ;  /* 0x000000ff0a00720c */ /* 0x000fe40000f22270 */
[----:B------:R-:W-:Y:S02]  /*0840*/  SEL R2, RZ, 0x1, !P0 ;  /* 0x00000001ff027807 */ /* 0x000fe40004000000 */
[----:B------:R-:W-:-:S02]  /*0850*/  @P3 SEL R89, RZ, 0x1, P5 ;  /* 0x00000001ff593807 */ /* 0x000fc40002800000 */
[----:B------:R-:W-:Y:S01]  /*0860*/  SEL R16, RZ, 0x1, !P1 ;  /* 0x00000001ff107807 */ /* 0x000fe20004800000 */
[----:B------:R1:W3:Y:S01]  /*0870*/  @!UP1 SYNCS.EXCH.64 URZ, [UR8+0x68], UR4 ;  /* 0x00006804083f95b2 */ /* 0x0002e20008000100 */
[----:B------:R-:W-:Y:S01]  /*0880*/  NOP ;  /* 0x0000000000007918 */ /* 0x000fe20000000000 */
[----:B------:R-:W-:Y:S02]  /*0890*/  LOP3.LUT R89, R89, R2, RZ, 0xc0, !PT ;  /* 0x0000000259597212 */ /* 0x000fe400078ec0ff */
[----:B------:R-:W-:Y:S01]  /*08a0*/  SEL R16, R16, 0x2, P6 ;  /* 0x0000000210107807 */ /* 0x000fe20003000000 */
[----:B------:R1:W4:Y:S01]  /*08b0*/  @!UP2 SYNCS.EXCH.64 URZ, [UR9+0x40], UR6 ;  /* 0x00004006093fa5b2 */ /* 0x0003220008000100 */
[----:B------:R1:W0:Y:S01]  /*08c0*/  @!UP3 SYNCS.EXCH.64 URZ, [UR9+0x48], UR6 ;  /* 0x00004806093fb5b2 */ /* 0x0002220008000100 */
[----:B------:R1:W0:Y:S01]  /*08d0*/  @!UP4 SYNCS.EXCH.64 URZ, [UR9+0x50], UR6 ;  /* 0x00005006093fc5b2 */ /* 0x0002220008000100 */
[----:B------:R1:W0:Y:S01]  /*08e0*/  @!UP5 SYNCS.EXCH.64 URZ, [UR9+0x58], UR6 ;  /* 0x00005806093fd5b2 */ /* 0x0002220008000100 */
[----:B------:R-:W-:Y:S01]  /*08f0*/  NOP ;  /* 0x0000000000007918 */ /* 0x000fe20000000000 */
[----:B-12---:R-:W-:Y:S05]  /*0900*/  @!P2 BRA `(.L_x_3) ;  /* 0x000000000008a947 */ /* 0x006fea0003800000 */
[----:B0--34-:R-:W-:Y:S01]  /*0910*/  UCGABAR_ARV ;  /* 0x00000000000079c7 */ /* 0x019fe20008000000 */
[----:B------:R-:W-:Y:S05]  /*0920*/  BRA `(.L_x_4) ;  /* 0x0000000000047947 */ /* 0x000fea0003800000 */
.L_x_3:
[----:B0--34-:R-:W-:Y:S01]  /*0930*/  NOP ;  /* 0x0000000000007918 */ /* 0x019fe20000000000 */
.L_x_4:
[----:B------:R-:W-:Y:S01]  /*0940*/  ULDC.64 UR4, c[0x0][0x598] ;  /* 0x0001660000047ab9 */ /* 0x000fe20000000a00 */
[----:B------:R-:W-:Y:S01]  /*0950*/  ULDC.64 UR36, c[0x0][0x208] ;  /* 0x0000820000247ab9 */ /* 0x000fe20000000a00 */
[----:B------:R-:W-:-:S04]  /*0960*/  ISETP.NE.U32.AND P0, PT, RZ, UR4, PT ;  /* 0x00000004ff007c0c */ /* 0x000fc8000bf05070 */
[----:B------:R-:W-:-:S13]  /*0970*/  ISETP.NE.AND.EX P0, PT, RZ, UR5, PT, P0 ;  /* 0x00000005ff007c0c */ /* 0x000fda000bf05300 */
[----:B------:R-:W-:Y:S05]  /*0980*/  @!P0 BRA `(.L_x_5) ;  /* 0x00000000001c8947 */ /* 0x000fea0003800000 */
[----:B------:R-:W0:Y:S02]  /*0990*/  LDC.64 R8, c[0x0][0x598] ;  /* 0x00016600ff087b82 */ /* 0x000e240000000a00 */
[----:B0-----:R-:W2:Y:S02]  /*09a0*/  LDG.E.64 R8, desc[UR36][R8.64] ;  /* 0x0000002408087981 */ /* 0x001ea4000c1e1b00 */
[----:B--2---:R-:W-:-:S04]  /*09b0*/  ISETP.NE.U32.AND P0, PT, R8, RZ, PT ;  /* 0x000000ff0800720c */ /* 0x004fc80003f05070 */
[----:B------:R-:W-:-:S13]  /*09c0*/  ISETP.NE.AND.EX P0, PT, R9, RZ, PT, P0 ;  /* 0x000000ff0900720c */ /* 0x000fda0003f05300 */
[----:B------:R-:W-:Y:S05]  /*09d0*/  @!P0 BRA `(.L_x_5) ;  /* 0x0000000000088947 */ /* 0x000fea0003800000 */
[----:B------:R0:W5:Y:S01]  /*09e0*/  LD.E R90, desc[UR36][R8.64] ;  /* 0x00000024085a7980 */ /* 0x000162000c101900 */
[----:B------:R-:W-:Y:S05]  /*09f0*/  BRA `(.L_x_6) ;  /* 0x0000000000247947 */ /* 0x000fea0003800000 */
.L_x_5:
[----:B------:R-:W-:Y:S02]  /*0a00*/  ULDC.64 UR4, c[0x0][0x588] ;  /* 0x0001620000047ab9 */ /* 0x000fe40000000a00 */
[----:B------:R-:W-:-:S04]  /*0a10*/  ISETP.NE.U32.AND P0, PT, RZ, UR4, PT ;  /* 0x00000004ff007c0c */ /* 0x000fc8000bf05070 */
[----:B------:R-:W-:-:S13]  /*0a20*/  ISETP.NE.AND.EX P0, PT, RZ, UR5, PT, P0 ;  /* 0x00000005ff007c0c */ /* 0x000fda000bf05300 */
[----:B------:R-:W-:Y:S05]  /*0a30*/  @!P0 BRA `(.L_x_7) ;  /* 0x00000000000c8947 */ /* 0x000fea0003800000 */
[----:B------:R-:W0:Y:S02]  /*0a40*/  LDC.64 R90, c[0x0][0x588] ;  /* 0x00016200ff5a7b82 */ /* 0x000e240000000a00 */
[----:B0-----:R1:W5:Y:S01]  /*0a50*/  LDG.E R90, desc[UR36][R90.64] ;  /* 0x000000245a5a7981 */ /* 0x001362000c1e1900 */
[----:B------:R-:W-:Y:S05]  /*0a60*/  BRA `(.L_x_6) ;  /* 0x0000000000087947 */ /* 0x000fea0003800000 */
.L_x_7:
[----:B------:R-:W-:Y:S02]  /*0a70*/  ULDC UR4, c[0x0][0x580] ;  /* 0x0001600000047ab9 */ /* 0x000fe40000000800 */
[----:B------:R-:W-:-:S07]  /*0a80*/  IMAD.U32 R90, RZ, RZ, UR4 ;  /* 0x00000004ff5a7e24 */ /* 0x000fce000f8e00ff */
.L_x_6:
[----:B------:R-:W-:Y:S02]  /*0a90*/  ULDC.64 UR4, c[0x0][0x5a0] ;  /* 0x0001680000047ab9 */ /* 0x000fe40000000a00 */
[----:B------:R-:W-:-:S04]  /*0aa0*/  ISETP.NE.U32.AND P0, PT, RZ, UR4, PT ;  /* 0x00000004ff007c0c */ /* 0x000fc8000bf05070 */
[----:B------:R-:W-:-:S13]  /*0ab0*/  ISETP.NE.AND.EX P0, PT, RZ, UR5, PT, P0 ;  /* 0x00000005ff007c0c */ /* 0x000fda000bf05300 */
[----:B------:R-:W-:Y:S05]  /*0ac0*/  @!P0 BRA `(.L_x_8) ;  /* 0x00000000001c8947 */ /* 0x000fea0003800000 */
[----:B0-----:R-:W0:Y:S02]  /*0ad0*/  LDC.64 R8, c[0x0][0x5a0] ;  /* 0x00016800ff087b82 */ /* 0x001e240000000a00 */
[----:B0-----:R-:W2:Y:S02]  /*0ae0*/  LDG.E.64 R8, desc[UR36][R8.64] ;  /* 0x0000002408087981 */ /* 0x001ea4000c1e1b00 */
[----:B--2---:R-:W-:-:S04]  /*0af0*/  ISETP.NE.U32.AND P0, PT, R8, RZ, PT ;  /* 0x000000ff0800720c */ /* 0x004fc80003f05070 */
[----:B------:R-:W-:-:S13]  /*0b00*/  ISETP.NE.AND.EX P0, PT, R9, RZ, PT, P0 ;  /* 0x000000ff0900720c */ /* 0x000fda0003f05300 */
[----:B------:R-:W-:Y:S05]  /*0b10*/  @!P0 BRA `(.L_x_8) ;  /* 0x0000000000088947 */ /* 0x000fea0003800000 */
[----:B-1----:R0:W5:Y:S01]  /*0b20*/  LD.E R91, desc[UR36][R8.64] ;  /* 0x00000024085b7980 */ /* 0x002162000c101900 */
[----:B------:R-:W-:Y:S05]  /*0b30*/  BRA `(.L_x_9) ;  /* 0x0000000000247947 */ /* 0x000fea0003800000 */
.L_x_8:
[----:B------:R-:W-:Y:S02]  /*0b40*/  ULDC.64 UR4, c[0x0][0x590] ;  /* 0x0001640000047ab9 */ /* 0x000fe40000000a00 */
[----:B------:R-:W-:-:S04]  /*0b50*/  ISETP.NE.U32.AND P0, PT, RZ, UR4, PT ;  /* 0x00000004ff007c0c */ /* 0x000fc8000bf05070 */
[----:B------:R-:W-:-:S13]  /*0b60*/  ISETP.NE.AND.EX P0, PT, RZ, UR5, PT, P0 ;  /* 0x00000005ff007c0c */ /* 0x000fda000bf05300 */
[----:B------:R-:W-:Y:S05]  /*0b70*/  @!P0 BRA `(.L_x_10) ;  /* 0x00000000000c8947 */ /* 0x000fea0003800000 */
[----:B0-----:R-:W1:Y:S02]  /*0b80*/  LDC.64 R8, c[0x0][0x590] ;  /* 0x00016400ff087b82 */ /* 0x001e640000000a00 */
[----:B-1----:R1:W5:Y:S01]  /*0b90*/  LDG.E R91, desc[UR36][R8.64] ;  /* 0x00000024085b7981 */ /* 0x002362000c1e1900 */
[----:B------:R-:W-:Y:S05]  /*0ba0*/  BRA `(.L_x_9) ;  /* 0x0000000000087947 */ /* 0x000fea0003800000 */
.L_x_10:
[----:B------:R-:W-:Y:S02]  /*0bb0*/  ULDC UR4, c[0x0][0x584] ;  /* 0x0001610000047ab9 */ /* 0x000fe40000000800 */
[----:B-1----:R-:W-:-:S07]  /*0bc0*/  IMAD.U32 R91, RZ, RZ, UR4 ;  /* 0x00000004ff5b7e24 */ /* 0x002fce000f8e00ff */
.L_x_9:
[----:B------:R-:W2:Y:S01]  /*0bd0*/  LDC R2, c[0x0][0x65c] ;  /* 0x00019700ff027b82 */ /* 0x000ea20000000800 */
[----:B------:R-:W-:Y:S01]  /*0be0*/  ULDC UR6, c[0x0][0x28c] ;  /* 0x0000a30000067ab9 */ /* 0x000fe20000000800 */
[----:B------:R-:W-:Y:S01]  /*0bf0*/  ISETP.NE.AND P0, PT, R10, 0x2, PT ;  /* 0x000000020a00780c */ /* 0x000fe20003f05270 */
[----:B------:R-:W-:Y:S01]  /*0c00*/  UIADD3 UR6, UR6, 0x1f, URZ ;  /* 0x0000001f06067890 */ /* 0x000fe2000fffe03f */
[----:B01----:R-:W-:Y:S01]  /*0c10*/  IMAD.U32 R8, RZ, RZ, UR12 ;  /* 0x0000000cff087e24 */ /* 0x003fe2000f8e00ff */
[----:B------:R-:W-:Y:S01]  /*0c20*/  UMOV UR38, URZ ;  /* 0x0000003f00267c82 */ /* 0x000fe20008000000 */
[----:B------:R-:W-:Y:S01]  /*0c30*/  IMAD.MOV.U32 R9, RZ, RZ, RZ ;  /* 0x000000ffff097224 */ /* 0x000fe200078e00ff */
[----:B------:R-:W-:Y:S01]  /*0c40*/  USHF.R.S32.HI UR7, URZ, 0x1f, UR6 ;  /* 0x0000001f3f077899 */ /* 0x000fe20008011406 */
[----:B------:R-:W-:Y:S01]  /*0c50*/  UMOV UR39, URZ ;  /* 0x0000003f00277c82 */ /* 0x000fe20008000000 */
[----:B------:R-:W-:Y:S02]  /*0c60*/  ULDC.64 UR8, c[0x0][0x650] ;  /* 0x0001940000087ab9 */ /* 0x000fe40000000a00 */
[----:B------:R-:W-:-:S04]  /*0c70*/  ULEA.HI UR7, UR7, UR6, URZ, 0x5 ;  /* 0x0000000607077291 */ /* 0x000fc8000f8f283f */
[----:B------:R-:W-:Y:S01]  /*0c80*/  USHF.R.S32.HI UR40, URZ, 0x5, UR7 ;  /* 0x000000053f287899 */ /* 0x000fe20008011407 */
[----:B--2---:R-:W-:-:S13]  /*0c90*/  ISETP.NE.AND P1, PT, R2, 0x1, PT ;  /* 0x000000010200780c */ /* 0x004fda0003f25270 */
[----:B------:R-:W0:Y:S01]  /*0ca0*/  @P1 LDC R19, c[0x0][0x10] ;  /* 0x00000400ff131b82 */ /* 0x000e220000000800 */
[----:B------:R-:W-:Y:S02]  /*0cb0*/  @P1 IMAD.MOV.U32 R7, RZ, RZ, RZ ;  /* 0x000000ffff071224 */ /* 0x000fe400078e00ff */
[----:B------:R-:W-:-:S05]  /*0cc0*/  @P1 IMAD.MOV.U32 R17, RZ, RZ, RZ ;  /* 0x000000ffff111224 */ /* 0x000fca00078e00ff */
[----:B------:R-:W1:Y:S01]  /*0cd0*/  @!P1 LDC R11, c[0x0][0xc] ;  /* 0x00000300ff0b9b82 */ /* 0x000e620000000800 */
[----:B------:R-:W-:Y:S01]  /*0ce0*/  ULDC UR4, c[0x0][0xc] ;  /* 0x0000030000047ab9 */ /* 0x000fe20000000800 */
[----:B------:R-:W-:Y:S02]  /*0cf0*/  ULDC UR5, c[0x0][0x10] ;  /* 0x0000040000057ab9 */ /* 0x000fe40000000800 */
[----:B------:R-:W-:-:S04]  /*0d00*/  UIMAD.WIDE.U32 UR4, UR4, UR5, URZ ;  /* 0x00000005040472a5 */ /* 0x000fc8000f8e003f */
[----:B------:R-:W2:Y:S01]  /*0d10*/  LDC R2, c[0x0][0x14] ;  /* 0x00000500ff027b82 */ /* 0x000ea20000000800 */
[----:B0-----:R-:W-:-:S04]  /*0d20*/  @P1 IMAD.WIDE.U32 R18, R19, UR12, R6 ;  /* 0x0000000c13121c25 */ /* 0x001fc8000f8e0006 */
[----:B------:R-:W-:Y:S02]  /*0d30*/  @P1 IMAD.IADD R17, R19, 0x1, R17 ;  /* 0x0000000113111824 */ /* 0x000fe400078e0211 */
[----:B-1----:R-:W-:-:S04]  /*0d40*/  @!P1 IMAD.WIDE.U32 R8, R6, R11, R8 ;  /* 0x0000000b06089225 */ /* 0x002fc800078e0008 */
[----:B------:R-:W-:Y:S02]  /*0d50*/  @!P1 IMAD.MOV.U32 R18, RZ, RZ, R8 ;  /* 0x000000ffff129224 */ /* 0x000fe400078e0008 */
[----:B------:R-:W-:Y:S02]  /*0d60*/  @!P1 IMAD.MOV.U32 R17, RZ, RZ, R9 ;  /* 0x000000ffff119224 */ /* 0x000fe400078e0009 */
[----:B--2---:R-:W-:-:S04]  /*0d70*/  IMAD.WIDE.U32 R12, R2, UR4, RZ ;  /* 0x00000004020c7c25 */ /* 0x004fc8000f8e00ff */
[----:B------:R-:W-:Y:S01]  /*0d80*/  IMAD R23, R2, UR5, RZ ;  /* 0x0000000502177c24 */ /* 0x000fe2000f8e02ff */
[----:B------:R0:W-:Y:S03]  /*0d90*/  STL.64 [R1], R12 ;  /* 0x0000000c01007387 */ /* 0x0001e60000100a00 */
[----:B------:R-:W-:Y:S01]  /*0da0*/  IMAD.IADD R23, R13, 0x1, R23 ;  /* 0x000000010d177824 */ /* 0x000fe200078e0217 */
[----:B------:R-:W-:Y:S06]  /*0db0*/  @P0 BRA `(.L_x_11) ;  /* 0x0000000000200947 */ /* 0x000fec0003800000 */
[----:B------:R-:W-:Y:S01]  /*0dc0*/  UISETP.GE.U32.AND UP0, UPT, UR40, 0x3, UPT ;  /* 0x000000032800788c */ /* 0x000fe2000bf06070 */
[----:B------:R-:W-:Y:S01]  /*0dd0*/  IADD3 R18, P0, R18, R12, RZ ;  /* 0x0000000c12127210 */ /* 0x000fe20007f1e0ff */
[----:B------:R-:W-:Y:S01]  /*0de0*/  UIMAD.WIDE.U32 UR4, UR40, -0x55555555, URZ ;  /* 0xaaaaaaab280478a5 */ /* 0x000fe2000f8e003f */
[----:B------:R-:W-:-:S03]  /*0df0*/  UMOV UR39, URZ ;  /* 0x0000003f00277c82 */ /* 0x000fc60008000000 */
[----:B------:R-:W-:Y:S01]  /*0e00*/  USHF.R.U32.HI UR4, URZ, 0x1, UR5 ;  /* 0x000000013f047899 */ /* 0x000fe20008011605 */
[----:B------:R-:W-:-:S03]  /*0e10*/  IMAD.X R17, R23, 0x1, R17, P0 ;  /* 0x0000000117117824 */ /* 0x000fc600000e0611 */
[----:B------:R-:W-:Y:S02]  /*0e20*/  UIMAD UR38, UR4, -0x3, UR40 ;  /* 0xfffffffd042678a4 */ /* 0x000fe4000f8e0228 */
[----:B------:R-:W-:-:S12]  /*0e30*/  @UP0 ULOP3.LUT UR39, UR4, 0x1, URZ, 0xc0, !UPT ;  /* 0x0000000104270892 */ /* 0x000fd8000f8ec03f */
.L_x_11:
[----:B------:R-:W-:Y:S01]  /*0e40*/  ISETP.GE.U32.AND P0, PT, R18, UR8, PT ;  /* 0x0000000812007c0c */ /* 0x000fe2000bf06070 */
[----:B------:R-:W-:Y:S01]  /*0e50*/  IMAD.MOV.U32 R19, RZ, RZ, -0x1 ;  /* 0xffffffffff137424 */ /* 0x000fe200078e00ff */
[----:B------:R-:W-:Y:S01]  /*0e60*/  PRMT R8, RZ, 0x7610, R8 ;  /* 0x00007610ff087816 */ /* 0x000fe20000000008 */
[----:B------:R-:W-:Y:S01]  /*0e70*/  IMAD.MOV.U32 R22, RZ, RZ, -0x1 ;  /* 0xffffffffff167424 */ /* 0x000fe200078e00ff */
[----:B------:R-:W-:Y:S01]  /*0e80*/  ISETP.GE.U32.AND.EX P0, PT, R17, UR9, PT, P0 ;  /* 0x0000000911007c0c */ /* 0x000fe2000bf06100 */
[----:B------:R-:W-:-:S12]  /*0e90*/  IMAD.MOV.U32 R2, RZ, RZ, -0x1 ;  /* 0xffffffffff027424 */ /* 0x000fd800078e00ff */
[----:B------:R-:W-:Y:S05]  /*0ea0*/  @P0 BRA `(.L_x_12) ;  /* 0x00000004002c0947 */ /* 0x000fea0003800000 */
[----:B------:R-:W1:Y:S01]  /*0eb0*/  LDC.64 R26, c[0x0][0x628] ;  /* 0x00018a00ff1a7b82 */ /* 0x000e620000000a00 */
[----:B------:R-:W-:Y:S02]  /*0ec0*/  IMAD.MOV.U32 R8, RZ, RZ, R18 ;  /* 0x000000ffff087224 */ /* 0x000fe400078e0012 */
[----:B------:R-:W-:-:S05]  /*0ed0*/  IMAD.MOV.U32 R9, RZ, RZ, R17 ;  /* 0x000000ffff097224 */ /* 0x000fca00078e0011 */
[----:B------:R-:W2:Y:S08]  /*0ee0*/  LDC R2, c[0x0][0x630] ;  /* 0x00018c00ff027b82 */ /* 0x000eb00000000800 */
[----:B------:R-:W3:Y:S01]  /*0ef0*/  LDC.64 R28, c[0x0][0x620] ;  /* 0x00018800ff1c7b82 */ /* 0x000ee20000000a00 */
[----:B-1----:R-:W-:-:S04]  /*0f00*/  ISETP.NE.U32.AND P0, PT, R26, RZ, PT ;  /* 0x000000ff1a00720c */ /* 0x002fc80003f05070 */
[----:B------:R-:W-:-:S13]  /*0f10*/  ISETP.NE.AND.EX P0, PT, R27, RZ, PT, P0 ;  /* 0x000000ff1b00720c */ /* 0x000fda0003f05300 */
[----:B--23--:R-:W-:Y:S05]  /*0f20*/  @!P0 BRA `(.L_x_13) ;  /* 0x0000000000288947 */ /* 0x00cfea0003800000 */
[----:B0-----:R-:W0:Y:S02]  /*0f30*/  LDC R13, c[0x0][0x634] ;  /* 0x00018d00ff0d7b82 */ /* 0x001e240000000800 */
[----:B0-----:R-:W-:-:S05]  /*0f40*/  IADD3 R13, P0, R18, R13, RZ ;  /* 0x0000000d120d7210 */ /* 0x001fca0007f1e0ff */
[----:B------:R-:W-:-:S04]  /*0f50*/  IMAD.X R15, RZ, RZ, R17, P0 ;  /* 0x000000ffff0f7224 */ /* 0x000fc800000e0611 */
[----:B------:R-:W-:-:S04]  /*0f60*/  IMAD.WIDE.U32 R8, R15, R26, RZ ;  /* 0x0000001a0f087225 */ /* 0x000fc800078e00ff */
[----:B------:R-:W-:-:S04]  /*0f70*/  IMAD.WIDE.U32 R10, P0, R13, R27, R8 ;  /* 0x0000001b0d0a7225 */ /* 0x000fc80007800008 */
[----:B------:R-:W-:-:S04]  /*0f80*/  IMAD.WIDE.U32 R8, R13, R26, RZ ;  /* 0x0000001a0d087225 */ /* 0x000fc800078e00ff */
[----:B------:R-:W-:Y:S01]  /*0f90*/  IMAD.X R13, RZ, RZ, RZ, P0 ;  /* 0x000000ffff0d7224 */ /* 0x000fe200000e06ff */
[----:B------:R-:W-:Y:S01]  /*0fa0*/  IADD3 RZ, P0, R9, R10, RZ ;  /* 0x0000000a09ff7210 */ /* 0x000fe20007f1e0ff */
[----:B------:R-:W-:-:S04]  /*0fb0*/  IMAD.MOV.U32 R12, RZ, RZ, R11 ;  /* 0x000000ffff0c7224 */ /* 0x000fc800078e000b */
[----:B------:R-:W-:-:S08]  /*0fc0*/  IMAD.WIDE.U32.X R8, R15, R27, R12, P0 ;  /* 0x0000001b0f087225 */ /* 0x000fd000000e040c */
.L_x_13:
[----:B------:R-:W1:Y:S01]  /*0fd0*/  LDC.64 R32, c[0x0][0x640] ;  /* 0x00019000ff207b82 */ /* 0x000e620000000a00 */
[-C--:B------:R-:W-:Y:S01]  /*0fe0*/  SHF.R.U64 R30, R8, R2.reuse, R9 ;  /* 0x00000002081e7219 */ /* 0x080fe20000001209 */
[----:B------:R-:W-:Y:S01]  /*0ff0*/  IMAD.MOV.U32 R19, RZ, RZ, R17 ;  /* 0x000000ffff137224 */ /* 0x000fe200078e0011 */
[----:B------:R-:W-:Y:S01]  /*1000*/  SHF.R.U32.HI R2, RZ, R2, R9 ;  /* 0x00000002ff027219 */ /* 0x000fe20000011609 */
[----:B------:R-:W-:Y:S01]  /*1010*/  IMAD.MOV.U32 R26, RZ, RZ, 0x1 ;  /* 0x00000001ff1a7424 */ /* 0x000fe200078e00ff */
[----:B------:R-:W-:-:S03]  /*1020*/  IADD3 R11, P0, RZ, -R30, RZ ;  /* 0x8000001eff0b7210 */ /* 0x000fc60007f1e0ff */
[----:B------:R-:W2:Y:S02]  /*1030*/  LDC R10, c[0x0][0x618] ;  /* 0x00018600ff0a7b82 */ /* 0x000ea40000000800 */
[----:B------:R-:W-:-:S04]  /*1040*/  IMAD.X R9, RZ, RZ, ~R2, P0 ;  /* 0x000000ffff097224 */ /* 0x000fc800000e0e02 */
[-C--:B------:R-:W-:Y:S02]  /*1050*/  IMAD R2, R9, R28.reuse, RZ ;  /* 0x0000001c09027224 */ /* 0x080fe400078e02ff */
[----:B0-----:R-:W0:Y:S01]  /*1060*/  LDC R13, c[0x0][0x608] ;  /* 0x00018200ff0d7b82 */ /* 0x001e220000000800 */
[----:B------:R-:W-:-:S04]  /*1070*/  IMAD.WIDE.U32 R8, R11, R28, R18 ;  /* 0x0000001c0b087225 */ /* 0x000fc800078e0012 */
[----:B------:R-:W-:Y:S02]  /*1080*/  IMAD R11, R11, R29, R2 ;  /* 0x0000001d0b0b7224 */ /* 0x000fe400078e0202 */
[----:B------:R-:W-:Y:S01]  /*1090*/  IMAD.MOV.U32 R2, RZ, RZ, -0x1 ;  /* 0xffffffffff027424 */ /* 0x000fe200078e00ff */
[----:B------:R-:W3:Y:S01]  /*10a0*/  LDC R31, c[0x0][0x658] ;  /* 0x00019600ff1f7b82 */ /* 0x000ee20000000800 */
[----:B------:R-:W-:Y:S01]  /*10b0*/  IMAD.IADD R9, R9, 0x1, R11 ;  /* 0x0000000109097824 */ /* 0x000fe200078e020b */
[----:B-1----:R-:W-:-:S04]  /*10c0*/  ISETP.NE.U32.AND P0, PT, R32, RZ, PT ;  /* 0x000000ff2000720c */ /* 0x002fc80003f05070 */
[----:B------:R-:W-:Y:S02]  /*10d0*/  ISETP.NE.AND.EX P0, PT, R33, RZ, PT, P0 ;  /* 0x000000ff2100720c */ /* 0x000fe40003f05300 */
[----:B------:R-:W1:Y:S01]  /*10e0*/  LDC R29, c[0x0][0x600] ;  /* 0x00018000ff1d7b82 */ /* 0x000e620000000800 */
[-CC-:B--2---:R-:W-:Y:S02]  /*10f0*/  SHF.R.U64 R27, R8, R10.reuse, R9.reuse ;  /* 0x0000000a081b7219 */ /* 0x184fe40000001209 */
[----:B------:R-:W-:-:S05]  /*1100*/  SHF.R.U32.HI R8, RZ, R10, R9 ;  /* 0x0000000aff087219 */ /* 0x000fca0000011609 */
[----:B------:R-:W2:Y:S01]  /*1110*/  LDC R22, c[0x0][0x648] ;  /* 0x00019200ff167b82 */ /* 0x000ea20000000800 */
[-CC-:B0-----:R-:W-:Y:S02]  /*1120*/  SHF.R.U64 R34, R27, R13.reuse, R8.reuse ;  /* 0x0000000d1b227219 */ /* 0x181fe40000001208 */
[----:B------:R-:W-:-:S05]  /*1130*/  SHF.R.U32.HI R8, RZ, R13, R8 ;  /* 0x0000000dff087219 */ /* 0x000fca0000011608 */
[----:B------:R-:W0:Y:S01]  /*1140*/  LDC R24, c[0x0][0x638] ;  /* 0x00018e00ff187b82 */ /* 0x000e220000000800 */
[-CC-:B---3--:R-:W-:Y:S02]  /*1150*/  SHF.R.U64 R36, R34, R31.reuse, R8.reuse ;  /* 0x0000001f22247219 */ /* 0x188fe40000001208 */
[-C--:B------:R-:W-:Y:S02]  /*1160*/  SHF.L.U32 R2, R2, R31.reuse, RZ ;  /* 0x0000001f02027219 */ /* 0x080fe400000006ff */
[----:B------:R-:W-:Y:S01]  /*1170*/  SHF.R.U32.HI R9, RZ, R31, R8 ;  /* 0x0000001fff097219 */ /* 0x000fe20000011608 */
[----:B------:R-:W-:Y:S01]  /*1180*/  IMAD.MOV.U32 R8, RZ, RZ, R36 ;  /* 0x000000ffff087224 */ /* 0x000fe200078e0024 */
[----:B------:R-:W-:Y:S01]  /*1190*/  LOP3.LUT R15, RZ, R2, RZ, 0x33, !PT ;  /* 0x00000002ff0f7212 */ /* 0x000fe200078e33ff */
[----:B------:R-:W3:Y:S01]  /*11a0*/  LDC R28, c[0x0][0x610] ;  /* 0x00018400ff1c7b82 */ /* 0x000ee20000000800 */
[----:B------:R-:W-:Y:S05]  /*11b0*/  @!P0 BRA `(.L_x_14) ;  /* 0x0000000000288947 */ /* 0x000fea0003800000 */
[----:B------:R-:W4:Y:S02]  /*11c0*/  LDC R13, c[0x0][0x64c] ;  /* 0x00019300ff0d7b82 */ /* 0x000f240000000800 */
[----:B----4-:R-:W-:-:S05]  /*11d0*/  IADD3 R13, P0, R36, R13, RZ ;  /* 0x0000000d240d7210 */ /* 0x010fca0007f1e0ff */
        /* <DEDUP_REMOVED lines=8> */
.L_x_14:
[----:B--2---:R-:W-:Y:S01]  /*1260*/  SHF.R.U64 R7, R8, R22, R9 ;  /* 0x0000001608077219 */ /* 0x004fe20000001209 */
[----:B-1----:R-:W-:Y:S01]  /*1270*/  VIADD R8, R29, 0xffffffff ;  /* 0xffffffff1d087836 */ /* 0x002fe20000000000 */
[----:B------:R-:W-:Y:S01]  /*1280*/  SHF.L.U32 R2, R26, R31, RZ ;  /* 0x0000001f1a027219 */ /* 0x000fe200000006ff */
[----:B------:R-:W-:Y:S01]  /*1290*/  @P1 IMAD R21, R25, R20, R6 ;  /* 0x0000001419151224 */ /* 0x000fe200078e0206 */
[----:B------:R-:W-:Y:S01]  /*12a0*/  LOP3.LUT R15, R34, R15, RZ, 0xc0, !PT ;  /* 0x0000000f220f7212 */ /* 0x000fe200078ec0ff */
[----:B------:R-:W-:Y:S01]  /*12b0*/  IMAD.MOV R9, RZ, RZ, -R7 ;  /* 0x000000ffff097224 */ /* 0x000fe200078e0a07 */
[----:B------:R-:W-:-:S03]  /*12c0*/  LOP3.LUT R8, R27, R8, RZ, 0xc0, !PT ;  /* 0x000000081b087212 */ /* 0x000fc600078ec0ff */
[----:B------:R-:W-:Y:S02]  /*12d0*/  IMAD R6, R2, R7, R15 ;  /* 0x0000000702067224 */ /* 0x000fe400078e020f */
[----:B0-----:R-:W-:Y:S02]  /*12e0*/  IMAD R2, R9, R24, R36 ;  /* 0x0000001809027224 */ /* 0x001fe400078e0224 */
[----:B---3--:R-:W-:Y:S02]  /*12f0*/  IMAD R19, R6, R28, R21 ;  /* 0x0000001c06137224 */ /* 0x008fe400078e0215 */
[----:B------:R-:W-:Y:S02]  /*1300*/  IMAD R2, R2, R29, R8 ;  /* 0x0000001d02027224 */ /* 0x000fe400078e0208 */
[----:B------:R-:W-:-:S03]  /*1310*/  IMAD.MOV.U32 R6, RZ, RZ, 0x1 ;  /* 0x00000001ff067424 */ /* 0x000fc600078e00ff */
[----:B------:R-:W-:Y:S02]  /*1320*/  SEL R22, R2, R19, !P1 ;  /* 0x0000001302167207 */ /* 0x000fe40004800000 */
[----:B------:R-:W-:Y:S01]  /*1330*/  SEL R19, R19, R2, !P1 ;  /* 0x0000000213137207 */ /* 0x000fe20004800000 */
[----:B------:R-:W-:Y:S01]  /*1340*/  IMAD.MOV.U32 R2, RZ, RZ, R30 ;  /* 0x000000ffff027224 */ /* 0x000fe200078e001e */
[----:B------:R-:W-:-:S07]  /*1350*/  PRMT R8, R6, 0x7610, R8 ;  /* 0x0000761006087816 */ /* 0x000fce0000000008 */
.L_x_12:
[----:B------:R-:W-:Y:S05]  /*1360*/  @!P2 BRA `(.L_x_15) ;  /* 0x00000000000ca947 */ /* 0x000fea0003800000 */
[----:B------:R-:W-:Y:S01]  /*1370*/  UCGABAR_WAIT ;  /* 0x0000000000007dc7 */ /* 0x000fe20008000000 */
[----:B------:R-:W-:Y:S01]  /*1380*/  CCTL.IVALL ;  /* 0x00000000ff00798f */ /* 0x000fe20002000000 */
[----:B------:R-:W-:Y:S05]  /*1390*/  BRA `(.L_x_16) ;  /* 0x0000000000047947 */ /* 0x000fea0003800000 */
.L_x_15:
[----:B------:R-:W-:Y:S06]  /*13a0*/  BAR.SYNC.DEFER_BLOCKING 0x0 ;  /* 0x0000000000007b1d */ /* 0x000fec0000010000 */
.L_x_16:
[----:B------:R-:W-:Y:S05]  /*13b0*/  @!P4 BRA `(.L_x_17) ;  /* 0x000000540020c947 */ /* 0x000fea0003800000 */
[----:B------:R-:W-:-:S13]  /*13c0*/  ISETP.GT.U32.AND P0, PT, R35, 0x1, PT ;  /* 0x000000012300780c */ /* 0x000fda0003f04070 */
[----:B------:R-:W-:Y:S05]  /*13d0*/  @P0 EXIT ;  /* 0x000000000000094d */ /* 0x000fea0003800000 */
.L_x_18:
[----:B------:R-:W-:-:S08]  /*13e0*/  NOP ;  /* 0x0000000000007918 */ /* 0x000fd00000000000 */
[----:B------:R-:W1:Y:S02]  /*13f0*/  USETMAXREG.TRY_ALLOC.CTAPOOL UP0, 0xe8 ;  /* 0x000000e8000079c8 */ /* 0x000e640008000600 */
[----:B-1----:R-:W-:-:S13]  /*1400*/  PLOP3.LUT P0, PT, PT, PT, UP0, 0x80, 0x0 ;  /* 0x000000000000781c */ /* 0x002fda0003f0f008 */
[----:B------:R-:W-:Y:S05]  /*1410*/  @!P0 BRA `(.L_x_18) ;  /* 0xfffffffc00f08947 */ /* 0x000fea000383ffff */
[----:B------:R-:W-:-:S13]  /*1420*/  LOP3.LUT P0, RZ, R8, 0xff, RZ, 0xc0, !PT ;  /* 0x000000ff08ff7812 */ /* 0x000fda000780c0ff */
[----:B------:R-:W-:Y:S05]  /*1430*/  @!P0 EXIT ;  /* 0x000000000000894d */ /* 0x000fea0003800000 */
[----:B------:R-:W1:Y:S01]  /*1440*/  S2UR UR4, SR_CgaCtaId ;  /* 0x00000000000479c3 */ /* 0x000e620000008800 */
[----:B------:R-:W-:Y:S01]  /*1450*/  VIADD R14, R14, 0xffffffff ;  /* 0xffffffff0e0e7836 */ /* 0x000fe20000000000 */
[CC--:B------:R-:W-:Y:S01]  /*1460*/  LEA.HI R4, R0.reuse, R3.reuse, RZ, 0x2 ;  /* 0x0000000300047211 */ /* 0x0c0fe200078f10ff */
[----:B------:R-:W-:Y:S01]  /*1470*/  UMOV UR41, 0x400 ;  /* 0x0000040000297882 */ /* 0x000fe20000000000 */
[----:B------:R-:W-:Y:S01]  /*1480*/  LEA.HI R0, R0, R3, RZ, 0x5 ;  /* 0x0000000300007211 */ /* 0x000fe200078f28ff */
[----:B------:R-:W-:Y:S01]  /*1490*/  UISETP.LT.AND UP0, UPT, UR40, 0x1, UPT ;  /* 0x000000012800788c */ /* 0x000fe2000bf01270 */
[----:B------:R-:W-:Y:S01]  /*14a0*/  R2UR UR42, R14 ;  /* 0x000000000e2a72ca */ /* 0x000fe200000e0000 */
[----:B------:R-:W-:Y:S01]  /*14b0*/  ULDC UR6, c[0x0][0x284] ;  /* 0x0000a10000067ab9 */ /* 0x000fe20000000800 */
[--C-:B------:R-:W-:Y:S01]  /*14c0*/  SHF.R.S32.HI R92, RZ, 0x2, R4.reuse ;  /* 0x00000002ff5c7819 */ /* 0x100fe20000011404 */
[----:B------:R-:W-:Y:S01]  /*14d0*/  USEL UR43, UR40, 0x1, UP0 ;  /* 0x00000001282b7887 */ /* 0x000fe20008000000 */
[----:B------:R-:W-:Y:S01]  /*14e0*/  SHF.R.S32.HI R5, RZ, 0x1f, R4 ;  /* 0x0000001fff057819 */ /* 0x000fe20000011404 */
[----:B------:R-:W-:Y:S01]  /*14f0*/  USHF.L.U32 UR46, UR40, 0x1, URZ ;  /* 0x00000001282e7899 */ /* 0x000fe2000800063f */
[----:B------:R-:W-:Y:S01]  /*1500*/  LOP3.LUT R94, R4, 0xfffffffc, RZ, 0xc0, !PT ;  /* 0xfffffffc045e7812 */ /* 0x000fe200078ec0ff */
[----:B------:R-:W-:Y:S01]  /*1510*/  UIADD3 UR43, -UR43, UR40, URZ ;  /* 0x000000282b2b7290 */ /* 0x000fe2000fffe13f */
[----:B------:R-:W-:-:S02]  /*1520*/  LEA.HI R5, R5, R92, RZ, 0x3 ;  /* 0x0000005c05057211 */ /* 0x000fc400078f18ff */
[----:B------:R-:W-:Y:S01]  /*1530*/  ISETP.NE.AND P0, PT, R14, RZ, PT ;  /* 0x000000ff0e00720c */ /* 0x000fe20003f05270 */
[----:B------:R-:W-:Y:S01]  /*1540*/  IMAD.IADD R94, R3, 0x1, -R94 ;  /* 0x00000001035e7824 */ /* 0x000fe200078e0a5e */
[----:B------:R-:W-:Y:S01]  /*1550*/  LOP3.LUT R5, R5, 0xfffffff8, RZ, 0xc0, !PT ;  /* 0xfffffff805057812 */ /* 0x000fe200078ec0ff */
[----:B------:R-:W-:Y:S01]  /*1560*/  USHF.L.U32 UR42, UR42, 0x3, URZ ;  /* 0x000000032a2a7899 */ /* 0x000fe2000800063f */
[----:B------:R-:W-:Y:S02]  /*1570*/  LOP3.LUT R102, R16, 0x1, RZ, 0xfc, !PT ;  /* 0x0000000110667812 */ /* 0x000fe400078efcff */
[----:B------:R-:W-:Y:S01]  /*1580*/  SEL R103, RZ, 0x1, P0 ;  /* 0x00000001ff677807 */ /* 0x000fe20000000000 */
[----:B------:R-:W-:Y:S01]  /*1590*/  IMAD.IADD R92, R92, 0x1, -R5 ;  /* 0x000000015c5c7824 */ /* 0x000fe200078e0a05 */
[----:B-1----:R-:W-:Y:S01]  /*15a0*/  ULEA UR41, UR4, UR41, 0x18 ;  /* 0x0000002904297291 */ /* 0x002fe2000f8ec03f */
[----:B------:R-:W-:Y:S01]  /*15b0*/  SHF.R.S32.HI R5, RZ, 0x5, R0 ;  /* 0x00000005ff057819 */ /* 0x000fe20000011400 */
[----:B------:R-:W-:-:S02]  /*15c0*/  IMAD.U32 R96, RZ, RZ, UR42 ;  /* 0x0000002aff607e24 */ /* 0x000fc4000f8e00ff */
[----:B------:R-:W-:Y:S01]  /*15d0*/  UIADD3 UR47, UR41, 0x40, URZ ;  /* 0x00000040292f7890 */ /* 0x000fe2000fffe03f */
[--C-:B------:R-:W-:Y:S01]  /*15e0*/  SHF.R.S32.HI R93, RZ, 0x1f, R92.reuse ;  /* 0x0000001fff5d7819 */ /* 0x100fe2000001145c */
[----:B------:R-:W-:Y:S01]  /*15f0*/  UIADD3 UR4, UR41, 0x100, URZ ;  /* 0x0000010029047890 */ /* 0x000fe2000fffe03f */
[C-C-:B------:R-:W-:Y:S01]  /*1600*/  IMAD R99, R5.reuse, -0x10, -R92.reuse ;  /* 0xfffffff005637824 */ /* 0x140fe200078e0a5c */
[----:B------:R-:W-:Y:S01]  /*1610*/  UIADD3 UR5, UR41, 0x3100, URZ ;  /* 0x0000310029057890 */ /* 0x000fe2000fffe03f */
[C---:B------:R-:W-:Y:S01]  /*1620*/  LOP3.LUT R98, R96.reuse, 0x8, RZ, 0xc0, !PT ;  /* 0x0000000860627812 */ /* 0x040fe200078ec0ff */
[----:B------:R-:W-:Y:S01]  /*1630*/  USHF.R.U32.HI UR4, URZ, 0x4, UR4 ;  /* 0x000000043f047899 */ /* 0x000fe20008011604 */
[----:B------:R-:W-:Y:S01]  /*1640*/  IMAD.U32 R95, RZ, RZ, UR47 ;  /* 0x0000002fff5f7e24 */ /* 0x000fe2000f8e00ff */
[----:B------:R-:W-:Y:S01]  /*1650*/  USHF.R.U32.HI UR5, URZ, 0x4, UR5 ;  /* 0x000000043f057899 */ /* 0x000fe20008011605 */
[----:B------:R-:W-:Y:S01]  /*1660*/  IMAD.WIDE R92, R5, 0x10, R92 ;  /* 0x00000010055c7825 */ /* 0x000fe200078e025c */
[----:B------:R-:W-:Y:S01]  /*1670*/  ULOP3.LUT UR4, UR4, 0x3fff, URZ, 0xc0, !UPT ;  /* 0x00003fff04047892 */ /* 0x000fe2000f8ec03f */
[----:B------:R-:W-:Y:S01]  /*1680*/  LOP3.LUT R96, R96, 0x8, RZ, 0xc, !PT ;  /* 0x0000000860607812 */ /* 0x000fe200078e0cff */
[----:B------:R-:W-:Y:S01]  /*1690*/  ULOP3.LUT UR5, UR5, 0x3fff, URZ, 0xc0, !UPT ;  /* 0x00003fff05057892 */ /* 0x000fe2000f8ec03f */
[----:B------:R-:W-:Y:S01]  /*16a0*/  VIADD R97, R95, UR42 ;  /* 0x0000002a5f617c36 */ /* 0x000fe20008000000 */
[----:B------:R-:W-:Y:S01]  /*16b0*/  LOP3.LUT R98, R98, 0x18, RZ, 0x3c, !PT ;  /* 0x0000001862627812 */ /* 0x000fe200078e3cff */
[----:B------:R-:W-:Y:S01]  /*16c0*/  VIADD R99, R99, UR6 ;  /* 0x0000000663637c36 */ /* 0x000fe20008000000 */
[----:B------:R-:W-:-:S02]  /*16d0*/  ULOP3.LUT UR44, UR4, 0x10000, URZ, 0xfc, !UPT ;  /* 0x00010000042c7892 */ /* 0x000fc4000f8efc3f */
[----:B------:R-:W-:-:S12]  /*16e0*/  ULOP3.LUT UR45, UR5, 0x10000, URZ, 0xfc, !UPT ;  /* 0x00010000052d7892 */ /* 0x000fd8000f8efc3f */
.L_x_166:
[----:B------:R-:W-:Y:S01]  /*16f0*/  SHF.L.U32 R0, R103, 0x1f, RZ ;  /* 0x0000001f67007819 */ /* 0x000fe200000006ff */
[----:B------:R-:W-:Y:S02]  /*1700*/  ULDC UR4, c[0x0][0x28c] ;  /* 0x0000a30000047ab9 */ /* 0x000fe40000000800 */
[----:B------:R-:W-:Y:S01]  /*1710*/  ISETP.LT.AND P1, PT, RZ, UR4, PT ;  /* 0x00000004ff007c0c */ /* 0x000fe2000bf21270 */
[----:B------:R-:W1:Y:S02]  /*1720*/  SYNCS.PHASECHK.TRANS64.TRYWAIT P0, [R95+UR42], R0 ;  /* 0x000000005f0075a7 */ /* 0x000e64000800016a */
[----:B-1-34-:R-:W-:Y:S10]  /*1730*/  @!P0 BRA `(.L_x_19) ;  /* 0x0000006000308947 */ /* 0x01aff40003800000 */
.L_x_187:
[----:B------:R-:W-:Y:S05]  /*1740*/  @P1 BRA `(.L_x_20) ;  /* 0x0000000000401947 */ /* 0x000fea0003800000 */
[----:B-1----:R-:W-:Y:S01]  /*1750*/  MOV R0, 0x0 ;  /* 0x0000000000007802 */ /* 0x002fe20000000f00 */
[----:B------:R-:W-:Y:S01]  /*1760*/  ULDC.64 UR4, c[0x4][0x68] ;  /* 0x01001a0000047ab9 */ /* 0x000fe20000000a00 */
[----:B------:R-:W-:Y:S01]  /*1770*/  ULDC.64 UR6, c[0x4][0x8] ;  /* 0x0100020000067ab9 */ /* 0x000fe20000000a00 */
[----:B------:R-:W-:Y:S01]  /*1780*/  IMAD.U32 R4, RZ, RZ, UR4 ;  /* 0x00000004ff047e24 */ /* 0x000fe2000f8e00ff */
[----:B------:R1:W2:Y:S01]  /*1790*/  LDC.64 R14, c[0x4][R0] ;  /* 0x01000000000e7b82 */ /* 0x0002a20000000a00 */
[----:B------:R-:W-:Y:S01]  /*17a0*/  IMAD.U32 R5, RZ, RZ, UR5 ;  /* 0x00000005ff057e24 */ /* 0x000fe2000f8e00ff */
[----:B------:R-:W-:Y:S01]  /*17b0*/  ULDC.64 UR4, c[0x4][0x70] ;  /* 0x01001c0000047ab9 */ /* 0x000fe20000000a00 */
[----:B------:R-:W-:Y:S02]  /*17c0*/  IMAD.U32 R10, RZ, RZ, UR6 ;  /* 0x00000006ff0a7e24 */ /* 0x000fe4000f8e00ff */
[----:B------:R-:W-:Y:S02]  /*17d0*/  IMAD.U32 R6, RZ, RZ, UR4 ;  /* 0x00000004ff067e24 */ /* 0x000fe4000f8e00ff */
[----:B------:R-:W-:-:S02]  /*17e0*/  IMAD.U32 R7, RZ, RZ, UR5 ;  /* 0x00000005ff077e24 */ /* 0x000fc4000f8e00ff */
[----:B------:R-:W-:Y:S02]  /*17f0*/  IMAD.U32 R11, RZ, RZ, UR7 ;  /* 0x00000007ff0b7e24 */ /* 0x000fe4000f8e00ff */
[----:B------:R-:W-:Y:S02]  /*1800*/  IMAD.MOV.U32 R8, RZ, RZ, 0x1e1 ;  /* 0x000001e1ff087424 */ /* 0x000fe400078e00ff */
[----:B0-----:R-:W-:Y:S02]  /*1810*/  IMAD.MOV.U32 R12, RZ, RZ, 0x1 ;  /* 0x00000001ff0c7424 */ /* 0x001fe400078e00ff */
[----:B-1----:R-:W-:-:S07]  /*1820*/  IMAD.MOV.U32 R13, RZ, RZ, RZ ;  /* 0x000000ffff0d7224 */ /* 0x002fce00078e00ff */
[----:B------:R-:W-:-:S07]  /*1830*/  LEPC R20, `(.L_x_20) ;  /* 0x000000001014794e */ /* 0x000fce0000000000 */
[----:B--2--5:R-:W-:Y:S05]  /*1840*/  CALL.ABS.NOINC R14 ;  /* 0x000000000e007343 */ /* 0x024fea0003c00000 */
.L_x_20:
[----:B------:R-:W-:-:S13]  /*1850*/  ISETP.NE.AND P0, PT, R102, 0x3, PT ;  /* 0x000000036600780c */ /* 0x000fda0003f05270 */
[----:B------:R-:W-:Y:S05]  /*1860*/  @!P0 BRA `(.L_x_21) ;  /* 0x0000000000048947 */ /* 0x000fea0003800000 */
[----:B------:R-:W-:Y:S01]  /*1870*/  BPT.TRAP 0x1 ;  /* 0x000000040000795c */ /* 0x000fe20000300000 */
.L_x_21:
[----:B------:R-:W-:Y:S02]  /*1880*/  IMAD.U32 R3, RZ, RZ, UR38 ;  /* 0x00000026ff037e24 */ /* 0x000fe4000f8e00ff */
[----:B-1----:R-:W-:-:S03]  /*1890*/  IMAD.U32 R0, RZ, RZ, UR39 ;  /* 0x00000027ff007e24 */ /* 0x002fc6000f8e00ff */
[----:B------:R-:W-:Y:S02]  /*18a0*/  LEA R3, R3, UR41, 0x3 ;  /* 0x0000002903037c11 */ /* 0x000fe4000f8e18ff */
[----:B------:R-:W-:-:S04]  /*18b0*/  SHF.L.U32 R0, R0, 0x1f, RZ ;  /* 0x0000001f00007819 */ /* 0x000fc800000006ff */
[----:B------:R1:W2:Y:S01]  /*18c0*/  SYNCS.PHASECHK.TRANS64.TRYWAIT P1, [R3+URZ], R0 ;  /* 0x00000000030075a7 */ /* 0x0002a2000802017f */
[----:B------:R-:W-:Y:S05]  /*18d0*/  @!P0 BRA `(.L_x_22) ;  /* 0x0000000000048947 */ /* 0x000fea0003800000 */
[----:B------:R-:W-:Y:S01]  /*18e0*/  BPT.TRAP 0x1 ;  /* 0x000000040000795c */ /* 0x000fe20000300000 */
.L_x_22:
[----:B--2---:R-:W-:Y:S05]  /*18f0*/  @P1 BRA `(.L_x_23) ;  /* 0x0000000000081947 */ /* 0x004fea0003800000 */
[----:B------:R-:W2:Y:S02]  /*1900*/  SYNCS.PHASECHK.TRANS64.TRYWAIT P1, [R3+URZ], R0 ;  /* 0x00000000030075a7 */ /* 0x000ea4000802017f */
[----:B--2---:R-:W-:Y:S05]  /*1910*/  @!P1 BRA `(.L_x_24) ;  /* 0x0000005c00cc9947 */ /* 0x004fea0003800000 */
.L_x_23:
[----:B------:R-:W-:Y:S05]  /*1920*/  WARPSYNC.ALL ;  /* 0x0000000000007948 */ /* 0x000fea0003800000 */
[----:B------:R-:W-:Y:S01]  /*1930*/  ULEA UR4, UR38, UR44, 0x8 ;  /* 0x0000002c26047291 */ /* 0x000fe2000f8e403f */
[----:B------:R-:W-:Y:S01]  /*1940*/  WARPGROUP.ARRIVE ;  /* 0x00000000000079c5 */ /* 0x000fe20000000000 */
[----:B------:R-:W-:Y:S01]  /*1950*/  ULEA UR6, UR38, UR45, 0x9 ;  /* 0x0000002d26067291 */ /* 0x000fe2000f8e483f */
[----:B-12---:R-:W-:Y:S01]  /*1960*/  IMAD.U32 R0, RZ, RZ, UR43 ;  /* 0x0000002bff007e24 */ /* 0x006fe2000f8e00ff */
[----:B------:R-:W-:Y:S01]  /*1970*/  UMOV UR5, 0x80000020 ;  /* 0x8000002000057882 */ /* 0x000fe20000000000 */
[----:B------:R-:W-:-:S03]  /*1980*/  UMOV UR7, 0x80000020 ;  /* 0x8000002000077882 */ /* 0x000fc60000000000 */
[----:B------:R-:W-:-:S03]  /*1990*/  ISETP.GE.AND P1, PT, R0, 0x1, PT ;  /* 0x000000010000780c */ /* 0x000fc60003f26270 */
[----:B------:R-:W-:Y:S01]  /*19a0*/  HGMMA.64x128x16.F32 R24, gdesc[UR4], RZ, !UPT, gsb0 ;  /* 0x01e00000041879f0 */ /* 0x000fe2000c0008ff */
[----:B------:R-:W-:Y:S02]  /*19b0*/  UIADD3 UR4, UR4, 0x2, URZ ;  /* 0x0000000204047890 */ /* 0x000fe4000fffe03f */
[----:B------:R-:W-:Y:S01]  /*19c0*/  UIADD3 UR6, UR6, 0x2, URZ ;  /* 0x0000000206067890 */ /* 0x000fe2000fffe03f */
[----:B------:R-:W-:Y:S01]  /*19d0*/  UMOV UR5, 0x80000020 ;  /* 0x8000002000057882 */ /* 0x000fe20000000000 */
[----:B------:R-:W-:Y:S01]  /*19e0*/  UMOV UR7, 0x80000020 ;  /* 0x8000002000077882 */ /* 0x000fe20000000000 */
[----:B------:R-:W-:Y:S02]  /*19f0*/  WARPGROUP.DEPBAR.LE gsb0, 0x0 ;  /* 0x00008000000079c5 */ /* 0x000fe40000010000 */
[----:B------:R-:W-:-:S06]  /*1a00*/  WARPGROUP.ARRIVE ;  /* 0x00000000000079c5 */ /* 0x000fcc0000000000 */
[----:B------:R-:W-:Y:S03]  /*1a10*/  HGMMA.64x128x16.F32 R24, gdesc[UR4], R24, gsb0 ;  /* 0x01e00000041879f0 */ /* 0x000fe60008000818 */
[----:B------:R-:W-:Y:S02]  /*1a20*/  WARPGROUP.DEPBAR.LE gsb0, 0x0 ;  /* 0x00008000000079c5 */ /* 0x000fe40000010000 */
[----:B------:R-:W-:Y:S05]  /*1a30*/  @!P1 BRA `(.L_x_25) ;  /* 0x0000000000d49947 */ /* 0x000fea0003800000 */
[----:B------:R-:W-:Y:S01]  /*1a40*/  UIADD3 UR4, UR38, 0x1, URZ ;  /* 0x0000000126047890 */ /* 0x000fe2000fffe03f */
[----:B------:R-:W-:Y:S02]  /*1a50*/  IMAD.U32 R0, RZ, RZ, UR43 ;  /* 0x0000002bff007e24 */ /* 0x000fe4000f8e00ff */
[----:B------:R-:W-:Y:S01]  /*1a60*/  IMAD.U32 R3, RZ, RZ, UR38 ;  /* 0x00000026ff037e24 */ /* 0x000fe2000f8e00ff */
[----:B------:R-:W-:-:S04]  /*1a70*/  UISETP.NE.AND UP0, UPT, UR4, 0x3, UPT ;  /* 0x000000030400788c */ /* 0x000fc8000bf05270 */
[----:B------:R-:W-:Y:S02]  /*1a80*/  USEL UR5, URZ, 0x1, UP0 ;  /* 0x000000013f057887 */ /* 0x000fe40008000000 */
[----:B------:R-:W-:Y:S02]  /*1a90*/  USEL UR8, UR4, URZ, UP0 ;  /* 0x0000003f04087287 */ /* 0x000fe40008000000 */
[----:B------:R-:W-:-:S06]  /*1aa0*/  ULOP3.LUT UR5, UR39, UR5, URZ, 0x3c, !UPT ;  /* 0x0000000527057292 */ /* 0x000fcc000f8e3c3f */
[----:B------:R-:W-:-:S07]  /*1ab0*/  IMAD.U32 R6, RZ, RZ, UR5 ;  /* 0x00000005ff067e24 */ /* 0x000fce000f8e00ff */
.L_x_32:
[----:B------:R-:W-:Y:S05]  /*1ac0*/  @!P0 BRA `(.L_x_26) ;  /* 0x0000000000048947 */ /* 0x000fea0003800000 */
[----:B------:R-:W-:Y:S01]  /*1ad0*/  BPT.TRAP 0x1 ;  /* 0x000000040000795c */ /* 0x000fe20000300000 */
.L_x_26:
[----:B------:R-:W-:Y:S01]  /*1ae0*/  ULEA UR4, UR8, UR41, 0x3 ;  /* 0x0000002908047291 */ /* 0x000fe2000f8e183f */
[----:B------:R-:W-:-:S08]  /*1af0*/  SHF.L.U32 R4, R6, 0x1f, RZ ;  /* 0x0000001f06047819 */ /* 0x000fd000000006ff */
[----:B------:R1:W2:Y:S01]  /*1b00*/  SYNCS.PHASECHK.TRANS64.TRYWAIT P1, [UR4], R4 ;  /* 0x00000004ff0075a7 */ /* 0x0002a20008020144 */
[----:B------:R-:W-:Y:S05]  /*1b10*/  @!P0 BRA `(.L_x_27) ;  /* 0x0000000000048947 */ /* 0x000fea0003800000 */
[----:B------:R-:W-:Y:S01]  /*1b20*/  BPT.TRAP 0x1 ;  /* 0x000000040000795c */ /* 0x000fe20000300000 */
.L_x_27:
[----:B--2---:R-:W-:Y:S05]  /*1b30*/  @P1 BRA `(.L_x_28) ;  /* 0x0000000000081947 */ /* 0x004fea0003800000 */
[----:B------:R-:W2:Y:S02]  /*1b40*/  SYNCS.PHASECHK.TRANS64.TRYWAIT P1, [UR4], R4 ;  /* 0x00000004ff0075a7 */ /* 0x000ea40008020144 */
[----:B--2---:R-:W-:Y:S05]  /*1b50*/  @!P1 BRA `(.L_x_29) ;  /* 0x0000005c00509947 */ /* 0x004fea0003800000 */
.L_x_28:
[----:B------:R-:W-:Y:S01]  /*1b60*/  ULEA UR4, UR8, UR44, 0x8 ;  /* 0x0000002c08047291 */ /* 0x000fe2000f8e403f */
[----:B------:R-:W-:Y:S01]  /*1b70*/  WARPGROUP.ARRIVE ;  /* 0x00000000000079c5 */ /* 0x000fe20000000000 */
[----:B------:R-:W-:Y:S01]  /*1b80*/  ULEA UR6, UR8, UR45, 0x9 ;  /* 0x0000002d08067291 */ /* 0x000fe2000f8e483f */
[----:B------:R-:W-:Y:S01]  /*1b90*/  UMOV UR5, 0x80000020 ;  /* 0x8000002000057882 */ /* 0x000fe20000000000 */
[----:B------:R-:W-:-:S07]  /*1ba0*/  UMOV UR7, 0x80000020 ;  /* 0x8000002000077882 */ /* 0x000fce0000000000 */
[----:B------:R-:W-:Y:S01]  /*1bb0*/  HGMMA.64x128x16.F32 R24, gdesc[UR4], R24, gsb0 ;  /* 0x01e00000041879f0 */ /* 0x000fe20008000818 */
        /* <DEDUP_REMOVED lines=9> */
[----:B------:R-:W-:Y:S01]  /*1c50*/  BPT.TRAP 0x1 ;  /* 0x000000040000795c */ /* 0x000fe20000300000 */
.L_x_30:
[----:B------:R-:W-:-:S13]  /*1c60*/  ISETP.NE.AND P1, PT, R89, RZ, PT ;  /* 0x000000ff5900720c */ /* 0x000fda0003f25270 */
[----:B-12---:R-:W-:-:S05]  /*1c70*/  @P1 LEA R4, R3, UR41, 0x3 ;  /* 0x0000002903041c11 */ /* 0x006fca000f8e18ff */
[----:B------:R-:W-:-:S05]  /*1c80*/  @P1 VIADD R5, R4, 0x18 ;  /* 0x0000001804051836 */ /* 0x000fca0000000000 */
[----:B------:R-:W-:-:S04]  /*1c90*/  @P1 PRMT R5, R88, 0x654, R5 ;  /* 0x0000065458051816 */ /* 0x000fc80000000005 */
[----:B------:R1:W-:Y:S01]  /*1ca0*/  @P1 SYNCS.ARRIVE.TRANS64.RED.A1T0 RZ, [R5+URZ], RZ ;  /* 0x000000ff05ff19a7 */ /* 0x0003e2000810043f */
[----:B------:R-:W-:-:S13]  /*1cb0*/  ISETP.GT.U32.AND P1, PT, R16, 0x1, PT ;  /* 0x000000011000780c */ /* 0x000fda0003f24070 */
[----:B-1----:R-:W-:Y:S05]  /*1cc0*/  @P1 BRA `(.L_x_31) ;  /* 0x0000000000041947 */ /* 0x002fea0003800000 */
[----:B------:R-:W-:Y:S01]  /*1cd0*/  BPT.TRAP 0x1 ;  /* 0x000000040000795c */ /* 0x000fe20000300000 */
.L_x_31:
[----:B------:R-:W-:Y:S01]  /*1ce0*/  UIADD3 UR8, UR8, 0x1, URZ ;  /* 0x0000000108087890 */ /* 0x000fe2000fffe03f */
[C---:B------:R-:W-:Y:S01]  /*1cf0*/  ISETP.GT.AND P2, PT, R0.reuse, 0x1, PT ;  /* 0x000000010000780c */ /* 0x040fe20003f44270 */
[----:B------:R-:W-:Y:S02]  /*1d00*/  VIADD R3, R3, 0x1 ;  /* 0x0000000103037836 */ /* 0x000fe40000000000 */
[----:B------:R-:W-:Y:S01]  /*1d10*/  UISETP.NE.AND UP0, UPT, UR8, 0x3, UPT ;  /* 0x000000030800788c */ /* 0x000fe2000bf05270 */
[----:B------:R-:W-:Y:S02]  /*1d20*/  VIADD R0, R0, 0xffffffff ;  /* 0xffffffff00007836 */ /* 0x000fe40000000000 */
[C---:B------:R-:W-:Y:S01]  /*1d30*/  ISETP.NE.AND P1, PT, R3.reuse, 0x3, PT ;  /* 0x000000030300780c */ /* 0x040fe20003f25270 */
[----:B------:R-:W-:Y:S02]  /*1d40*/  USEL UR4, URZ, 0x1, UP0 ;  /* 0x000000013f047887 */ /* 0x000fe40008000000 */
[----:B------:R-:W-:Y:S01]  /*1d50*/  USEL UR8, UR8, URZ, UP0 ;  /* 0x0000003f08087287 */ /* 0x000fe20008000000 */
[----:B------:R-:W-:-:S03]  /*1d60*/  SEL R3, R3, RZ, P1 ;  /* 0x000000ff03037207 */ /* 0x000fc60000800000 */
[----:B------:R-:W-:Y:S01]  /*1d70*/  LOP3.LUT R6, R6, UR4, RZ, 0x3c, !PT ;  /* 0x0000000406067c12 */ /* 0x000fe2000f8e3cff */
[----:B------:R-:W-:Y:S07]  /*1d80*/  @P2 BRA `(.L_x_32) ;  /* 0xfffffffc004c2947 */ /* 0x000fee000383ffff */
.L_x_25:
[----:B------:R-:W1:Y:S01]  /*1d90*/  LDC R0, c[0x0][0x28c] ;  /* 0x0000a300ff007b82 */ /* 0x000e620000000800 */
[----:B------:R2:W-:Y:S01]  /*1da0*/  SYNCS.ARRIVE.TRANS64.A1T0 RZ, [R96+UR47], RZ ;  /* 0x000000ff60ff79a7 */ /* 0x0005e2000810002f */
[----:B-1----:R-:W-:-:S13]  /*1db0*/  ISETP.GE.AND P1, PT, R0, 0x1, PT ;  /* 0x000000010000780c */ /* 0x002fda0003f26270 */
[----:B--2---:R-:W-:Y:S05]  /*1dc0*/  @!P1 BRA `(.L_x_33) ;  /* 0x0000000000449947 */ /* 0x004fea0003800000 */
[----:B------:R-:W-:Y:S05]  /*1dd0*/  @!P0 BRA `(.L_x_34) ;  /* 0x0000000000048947 */ /* 0x000fea0003800000 */
[----:B------:R-:W-:Y:S01]  /*1de0*/  BPT.TRAP 0x1 ;  /* 0x000000040000795c */ /* 0x000fe20000300000 */
.L_x_34:
[----:B------:R-:W-:-:S13]  /*1df0*/  ISETP.NE.AND P0, PT, R89, RZ, PT ;  /* 0x000000ff5900720c */ /* 0x000fda0003f05270 */
[----:B------:R-:W-:-:S05]  /*1e00*/  VOTEU.ANY UP0, P0 ;  /* 0x00000000003f7886 */ /* 0x000fca0000000100 */
[----:B------:R-:W-:-:S06]  /*1e10*/  @UP0 UIADD3 UR4, UR43, UR38, URZ ;  /* 0x000000262b040290 */ /* 0x000fcc000fffe03f */
[----:B------:R-:W-:Y:S02]  /*1e20*/  IMAD.U32 R4, RZ, RZ, UR4 ;  /* 0x00000004ff047e24 */ /* 0x000fe4000f8e00ff */
[----:B------:R-:W-:Y:S02]  /*1e30*/  IMAD.U32 R3, RZ, RZ, UR4 ;  /* 0x00000004ff037e24 */ /* 0x000fe4000f8e00ff */
[----:B------:R-:W-:-:S05]  /*1e40*/  @P0 IMAD.WIDE.U32 R4, R4, -0x55555555, RZ ;  /* 0xaaaaaaab04040825 */ /* 0x000fca00078e00ff */
[----:B------:R-:W-:-:S05]  /*1e50*/  @P0 SHF.R.U32.HI R0, RZ, 0x1, R5 ;  /* 0x00000001ff000819 */ /* 0x000fca0000011605 */
[----:B------:R-:W-:-:S05]  /*1e60*/  @P0 IMAD R0, R0, -0x3, R3 ;  /* 0xfffffffd00000824 */ /* 0x000fca00078e0203 */
[----:B------:R-:W-:-:S05]  /*1e70*/  @P0 LEA R0, R0, UR41, 0x3 ;  /* 0x0000002900000c11 */ /* 0x000fca000f8e18ff */
[----:B------:R-:W-:-:S05]  /*1e80*/  @P0 VIADD R3, R0, 0x18 ;  /* 0x0000001800030836 */ /* 0x000fca0000000000 */
[----:B------:R-:W-:-:S04]  /*1e90*/  @P0 PRMT R3, R88, 0x654, R3 ;  /* 0x0000065458030816 */ /* 0x000fc80000000003 */
[----:B------:R1:W-:Y:S01]  /*1ea0*/  @P0 SYNCS.ARRIVE.TRANS64.RED.A1T0 RZ, [R3+URZ], RZ ;  /* 0x000000ff03ff09a7 */ /* 0x0003e2000810043f */
[----:B------:R-:W-:-:S13]  /*1eb0*/  ISETP.GT.U32.AND P0, PT, R16, 0x1, PT ;  /* 0x000000011000780c */ /* 0x000fda0003f04070 */
[----:B-1----:R-:W-:Y:S05]  /*1ec0*/  @P0 BRA `(.L_x_33) ;  /* 0x0000000000040947 */ /* 0x002fea0003800000 */
[----:B------:R-:W-:Y:S01]  /*1ed0*/  BPT.TRAP 0x1 ;  /* 0x000000040000795c */ /* 0x000fe20000300000 */
.L_x_33:
[----:B------:R-:W-:Y:S01]  /*1ee0*/  SHF.L.U32 R0, R103, 0x1f, RZ ;  /* 0x0000001f67007819 */ /* 0x000fe200000006ff */
[----:B------:R-:W-:Y:S01]  /*1ef0*/  UIADD3 UR38, UR46, UR38, URZ ;  /* 0x000000262e267290 */ /* 0x000fe2000fffe03f */
[----:B------:R-:W1:Y:S01]  /*1f00*/  LDC R9, c[0x0][0x288] ;  /* 0x0000a200ff097b82 */ /* 0x000e620000000800 */
[----:B------:R-:W-:Y:S01]  /*1f10*/  UISETP.GE.U32.AND UP1, UPT, UR46, 0x3, UPT ;  /* 0x000000032e00788c */ /* 0x000fe2000bf26070 */
[----:B------:R-:W-:Y:S01]  /*1f20*/  IMAD.SHL.U32 R10, R94, 0x2, RZ ;  /* 0x000000025e0a7824 */ /* 0x000fe200078e00ff */
[----:B------:R-:W-:Y:S02]  /*1f30*/  UISETP.GT.U32.AND UP0, UPT, UR38, 0x2, UPT ;  /* 0x000000022600788c */ /* 0x000fe4000bf04070 */
[----:B------:R-:W-:Y:S02]  /*1f40*/  UIMAD.WIDE.U32 UR4, UR38, -0x55555555, URZ ;  /* 0xaaaaaaab260478a5 */ /* 0x000fe4000f8e003f */
[----:B------:R-:W-:Y:S01]  /*1f50*/  UISETP.LT.U32.AND UP0, UPT, UR46, 0x3, UP0 ;  /* 0x000000032e00788c */ /* 0x000fe20008701070 */
[----:B------:R-:W2:Y:S01]  /*1f60*/  SYNCS.PHASECHK.TRANS64.TRYWAIT P0, [R95+UR42+0x10], R0 ;  /* 0x000010005f0075a7 */ /* 0x000ea2000800016a */
[----:B------:R-:W-:Y:S01]  /*1f70*/  USHF.R.U32.HI UR4, URZ, 0x1, UR5 ;  /* 0x000000013f047899 */ /* 0x000fe20008011605 */
[----:B------:R-:W-:Y:S01]  /*1f80*/  SHF.R.S32.HI R11, RZ, 0x1f, R10 ;  /* 0x0000001fff0b7819 */ /* 0x000fe2000001140a */
[----:B------:R-:W-:-:S02]  /*1f90*/  USEL UR6, URZ, 0x1, !UP0 ;  /* 0x000000013f067887 */ /* 0x000fc4000c000000 */
[----:B------:R-:W-:Y:S02]  /*1fa0*/  UIMAD UR38, UR4, -0x3, UR38 ;  /* 0xfffffffd042678a4 */ /* 0x000fe4000f8e0226 */
[----:B------:R-:W-:-:S04]  /*1fb0*/  ULOP3.LUT UR39, UR39, UR6, URZ, 0x3c, !UPT ;  /* 0x0000000627277292 */ /* 0x000fc8000f8e3c3f */
[----:B------:R-:W-:Y:S01]  /*1fc0*/  @UP1 ULOP3.LUT UR39, UR39, 0x1, UR4, 0x78, !UPT ;  /* 0x0000000127271892 */ /* 0x000fe2000f8e7804 */
[----:B-12---:R-:W-:Y:S11]  /*1fd0*/  @!P0 BRA `(.L_x_35) ;  /* 0x0000005800488947 */ /* 0x006ff60003800000 */
.L_x_188:
[----:B-1----:R-:W-:Y:S01]  /*1fe0*/  IMAD.SHL.U32 R0, R19, 0x40, RZ ;  /* 0x0000004013007824 */ /* 0x002fe200078e00ff */
[----:B------:R-:W-:Y:S01]  /*1ff0*/  ULDC UR6, c[0x0][0x284] ;  /* 0x0000a10000067ab9 */ /* 0x000fe20000000800 */
[----:B------:R-:W-:Y:S01]  /*2000*/  IMAD.SHL.U32 R20, R22, 0x80, RZ ;  /* 0x0000008016147824 */ /* 0x000fe200078e00ff */
[----:B0-----:R-:W-:Y:S01]  /*2010*/  SHF.R.S32.HI R13, RZ, 0x1f, R2 ;  /* 0x0000001fff0d7819 */ /* 0x001fe20000011402 */
[----:B------:R-:W-:Y:S01]  /*2020*/  ULDC.64 UR4, c[0x0][0x5d0] ;  /* 0x0001740000047ab9 */ /* 0x000fe20000000a00 */
[----:B------:R-:W-:Y:S01]  /*2030*/  ISETP.GE.AND P0, PT, R0, UR6, PT ;  /* 0x0000000600007c0c */ /* 0x000fe2000bf06270 */
[----:B------:R-:W-:Y:S01]  /*2040*/  IMAD.WIDE.U32 R4, R2, UR4, R10 ;  /* 0x0000000402047c25 */ /* 0x000fe2000f8e000a */
[----:B------:R-:W-:Y:S02]  /*2050*/  SHF.R.S32.HI R21, RZ, 0x1f, R20 ;  /* 0x0000001fff157819 */ /* 0x000fe40000011414 */
[C---:B------:R-:W-:Y:S01]  /*2060*/  ISETP.GE.OR P0, PT, R20.reuse, R9, P0 ;  /* 0x000000091400720c */ /* 0x040fe20000706670 */
[----:B------:R-:W-:Y:S01]  /*2070*/  IMAD R3, R13, UR4, RZ ;  /* 0x000000040d037c24 */ /* 0x000fe2000f8e02ff */
[----:B------:R-:W-:-:S03]  /*2080*/  IADD3 R4, P1, R20, R4, RZ ;  /* 0x0000000414047210 */ /* 0x000fc60007f3e0ff */
[----:B------:R-:W-:-:S05]  /*2090*/  IMAD R3, R2, UR5, R3 ;  /* 0x0000000502037c24 */ /* 0x000fca000f8e0203 */
[----:B------:R-:W-:-:S03]  /*20a0*/  IADD3.X R5, R21, R5, R3, P1, !PT ;  /* 0x0000000515057210 */ /* 0x000fc60000ffe403 */
[----:B------:R-:W-:Y:S05]  /*20b0*/  @P0 BRA `(.L_x_36) ;  /* 0x0000004000300947 */ /* 0x000fea0003800000 */
[----:B------:R-:W0:Y:S01]  /*20c0*/  LDC.64 R6, c[0x0][0x5c8] ;  /* 0x00017200ff067b82 */ /* 0x000e220000000a00 */
[----:B-----5:R-:W-:Y:S01]  /*20d0*/  FSETP.NEU.AND P0, PT, R91, RZ, PT ;  /* 0x000000ff5b00720b */ /* 0x020fe20003f0d000 */
[----:B------:R-:W-:Y:S01]  /*20e0*/  IMAD R3, R94, -0x2, R9 ;  /* 0xfffffffe5e037824 */ /* 0x000fe200078e0209 */
[----:B------:R-:W-:Y:S01]  /*20f0*/  BSSY B0, `(.L_x_36) ;  /* 0x0000408000007945 */ /* 0x000fe20003800000 */
[----:B------:R-:W-:-:S04]  /*2100*/  IMAD.WIDE R104, R19, 0x40, R92 ;  /* 0x0000004013687825 */ /* 0x000fc800078e025c */
[----:B------:R-:W-:Y:S02]  /*2110*/  IMAD.IADD R3, R3, 0x1, -R20 ;  /* 0x0000000103037824 */ /* 0x000fe400078e0a14 */
[----:B------:R-:W-:-:S03]  /*2120*/  IMAD.IADD R0, R99, 0x1, -R0 ;  /* 0x0000000163007824 */ /* 0x000fc600078e0a00 */
[----:B------:R-:W-:-:S04]  /*2130*/  ISETP.GT.AND P2, PT, R3, RZ, PT ;  /* 0x000000ff0300720c */ /* 0x000fc80003f44270 */
[----:B------:R-:W-:Y:S01]  /*2140*/  ISETP.GT.AND P1, PT, R0, RZ, P2 ;  /* 0x000000ff0000720c */ /* 0x000fe20001724270 */
[-C--:B0-----:R-:W-:Y:S02]  /*2150*/  IMAD R8, R105, R6.reuse, RZ ;  /* 0x0000000669087224 */ /* 0x081fe400078e02ff */
[----:B------:R-:W-:-:S04]  /*2160*/  IMAD.WIDE.U32 R106, R104, R6, R4 ;  /* 0x00000006686a7225 */ /* 0x000fc800078e0004 */
[----:B------:R-:W-:-:S04]  /*2170*/  IMAD R5, R104, R7, R8 ;  /* 0x0000000768057224 */ /* 0x000fc800078e0208 */
[----:B------:R-:W-:Y:S01]  /*2180*/  IMAD.IADD R9, R107, 0x1, R5 ;  /* 0x000000016b097824 */ /* 0x000fe200078e0205 */
[----:B------:R-:W-:Y:S06]  /*2190*/  @!P0 BRA `(.L_x_37) ;  /* 0x0000002c00248947 */ /* 0x000fec0003800000 */
[----:B------:R-:W0:Y:S01]  /*21a0*/  LDC.64 R108, c[0x0][0x5b8] ;  /* 0x00016e00ff6c7b82 */ /* 0x000e220000000a00 */
[----:B------:R-:W-:-:S07]  /*21b0*/  ULDC.64 UR4, c[0x0][0x5c0] ;  /* 0x0001700000047ab9 */ /* 0x000fce0000000a00 */
[----:B------:R-:W1:Y:S08]  /*21c0*/  LDC.64 R110, c[0x0][0x5b0] ;  /* 0x00016c00ff6e7b82 */ /* 0x000e700000000a00 */
[----:B------:R-:W2:Y:S01]  /*21d0*/  LDC.64 R112, c[0x0][0x5a8] ;  /* 0x00016a00ff707b82 */ /* 0x000ea20000000a00 */
[-C--:B0-----:R-:W-:Y:S02]  /*21e0*/  IMAD R8, R13, R108.reuse, RZ ;  /* 0x0000006c0d087224 */ /* 0x081fe400078e02ff */
[----:B------:R-:W-:-:S04]  /*21f0*/  IMAD.WIDE.U32 R4, R2, R108, R10 ;  /* 0x0000006c02047225 */ /* 0x000fc800078e000a */
[----:B------:R-:W-:Y:S01]  /*2200*/  IMAD R107, R2, R109, R8 ;  /* 0x0000006d026b7224 */ /* 0x000fe200078e0208 */
[----:B------:R-:W-:Y:S01]  /*2210*/  IADD3 R12, P0, R20, R4, RZ ;  /* 0x00000004140c7210 */ /* 0x000fe20007f1e0ff */
[----:B-1----:R-:W-:-:S03]  /*2220*/  IMAD R4, R105, R110, RZ ;  /* 0x0000006e69047224 */ /* 0x002fc600078e02ff */
[----:B------:R-:W-:Y:S01]  /*2230*/  IADD3.X R13, R21, R5, R107, P0, !PT ;  /* 0x00000005150d7210 */ /* 0x000fe200007fe46b */
[C---:B------:R-:W-:Y:S02]  /*2240*/  IMAD R109, R104.reuse, R111, R4 ;  /* 0x0000006f686d7224 */ /* 0x040fe400078e0204 */
[----:B------:R-:W-:-:S04]  /*2250*/  IMAD.WIDE.U32 R4, R104, R110, R12 ;  /* 0x0000006e68047225 */ /* 0x000fc800078e000c */
[----:B------:R-:W-:Y:S01]  /*2260*/  IMAD.IADD R5, R5, 0x1, R109 ;  /* 0x0000000105057824 */ /* 0x000fe200078e026d */
[----:B--2---:R-:W-:-:S04]  /*2270*/  LEA R14, P0, R4, R112, 0x1 ;  /* 0x00000070040e7211 */ /* 0x004fc800078008ff */
[----:B------:R-:W-:-:S05]  /*2280*/  LEA.HI.X R15, R4, R113, R5, 0x1, P0 ;  /* 0x00000071040f7211 */ /* 0x000fca00000f0c05 */
[----:B------:R-:W2:Y:S01]  /*2290*/  @P1 LDG.E.LTC128B.U16 R19, desc[UR36][R14.64] ;  /* 0x000000240e131981 */ /* 0x000ea2000c1e1520 */
[----:B------:R-:W-:Y:S01]  /*22a0*/  IMAD.WIDE.U32 R4, R104, R110, R20 ;  /* 0x0000006e68047225 */ /* 0x000fe200078e0014 */
[----:B------:R-:W-:Y:S02]  /*22b0*/  BSSY B1, `(.L_x_38) ;  /* 0x0000015000017945 */ /* 0x000fe40003800000 */
[----:B------:R-:W-:-:S04]  /*22c0*/  IADD3 R100, P0, R10, R4, RZ ;  /* 0x000000040a647210 */ /* 0x000fc80007f1e0ff */
[----:B------:R-:W-:Y:S02]  /*22d0*/  IADD3.X R101, R11, R109, R5, P0, !PT ;  /* 0x0000006d0b657210 */ /* 0x000fe400007fe405 */
[----:B------:R-:W-:Y:S01]  /*22e0*/  LEA R8, P0, R106, UR4, 0x1 ;  /* 0x000000046a087c11 */ /* 0x000fe2000f8008ff */
[----:B------:R-:W-:-:S03]  /*22f0*/  IMAD.WIDE.U32 R100, R2, R108, R100 ;  /* 0x0000006c02647225 */ /* 0x000fc600078e0064 */
[----:B------:R-:W-:Y:S02]  /*2300*/  LEA.HI.X R9, R106, UR5, R9, 0x1, P0 ;  /* 0x000000056a097c11 */ /* 0x000fe400080f0c09 */
[----:B------:R-:W-:-:S04]  /*2310*/  ISETP.GT.AND P0, PT, R3, 0x1, PT ;  /* 0x000000010300780c */ /* 0x000fc80003f04270 */
[----:B------:R-:W-:Y:S01]  /*2320*/  ISETP.GT.AND P3, PT, R0, RZ, P0 ;  /* 0x000000ff0000720c */ /* 0x000fe20000764270 */
[----:B--2---:R-:W-:-:S05]  /*2330*/  HADD2.F32 R4, -RZ, R19.H0_H0 ;  /* 0x20000013ff047230 */ /* 0x004fca0000004100 */
[----:B------:R-:W-:Y:S01]  /*2340*/  FMUL R5, R4, R91 ;  /* 0x0000005b04057220 */ /* 0x000fe20000400000 */
[----:B------:R-:W-:-:S03]  /*2350*/  LEA R4, P4, R100, R112, 0x1 ;  /* 0x0000007064047211 */ /* 0x000fc600078808ff */
[----:B------:R-:W-:-:S05]  /*2360*/  FFMA R5, R24, R90, R5 ;  /* 0x0000005a18057223 */ /* 0x000fca0000000005 */
[----:B------:R-:W-:Y:S01]  /*2370*/  F2FP.F16.F32.PACK_AB R14, RZ, R5 ;  /* 0x00000005ff0e723e */ /* 0x000fe200000000ff */
[----:B------:R-:W-:-:S03]  /*2380*/  IMAD.IADD R5, R107, 0x1, R101 ;  /* 0x000000016b057824 */ /* 0x000fc600078e0265 */
[----:B------:R-:W-:Y:S01]  /*2390*/  PRMT R15, R14, 0x7610, R15 ;  /* 0x000076100e0f7816 */ /* 0x000fe2000000000f */
[----:B------:R-:W-:Y:S01]  /*23a0*/  IMAD.SHL.U32 R14, R110, 0x8, RZ ;  /* 0x000000086e0e7824 */ /* 0x000fe200078e00ff */
[----:B------:R-:W-:-:S03]  /*23b0*/  LEA.HI.X R5, R100, R113, R5, 0x1, P4 ;  /* 0x0000007164057211 */ /* 0x000fc600020f0c05 */
[----:B------:R0:W-:Y:S02]  /*23c0*/  @P1 STG.E.U16 desc[UR36][R8.64], R15 ;  /* 0x0000000f08001986 */ /* 0x0001e4000c101524 */
[----:B0-----:R-:W-:Y:S01]  /*23d0*/  SHF.L.U64.HI R15, R110, 0x3, R111 ;  /* 0x000000036e0f7819 */ /* 0x001fe2000001026f */
[----:B------:R-:W-:Y:S06]  /*23e0*/  @!P3 BRA `(.L_x_39) ;  /* 0x000000000004b947 */ /* 0x000fec0003800000 */
[----:B------:R0:W5:Y:S02]  /*23f0*/  LDG.E.LTC128B.U16 R19, desc[UR36][R4.64+0x2] ;  /* 0x0000022404137981 */ /* 0x000164000c1e1520 */
.L_x_39:
[----:B------:R-:W-:Y:S05]  /*2400*/  BSYNC B1 ;  /* 0x0000000000017941 */ /* 0x000fea0003800000 */
.L_x_38:
[----:B-----5:R-:W-:Y:S01]  /*2410*/  HADD2.F32 R22, -RZ, R19.H0_H0 ;  /* 0x20000013ff167230 */ /* 0x020fe20000004100 */
[----:B------:R-:W-:Y:S01]  /*2420*/  ISETP.GT.AND P2, PT, R0, 0x8, P2 ;  /* 0x000000080000780c */ /* 0x000fe20001744270 */
[----:B------:R-:W-:-:S04]  /*2430*/  IMAD.WIDE.U32 R14, R104, R110, R14 ;  /* 0x0000006e680e7225 */ /* 0x000fc800078e000e */
[----:B------:R-:W-:Y:S01]  /*2440*/  FMUL R22, R22, R91 ;  /* 0x0000005b16167220 */ /* 0x000fe20000400000 */
[----:B------:R-:W-:Y:S01]  /*2450*/  IMAD.IADD R109, R109, 0x1, R15 ;  /* 0x000000016d6d7824 */ /* 0x000fe200078e020f */
[----:B------:R-:W-:Y:S02]  /*2460*/  IADD3 R15, P1, R12, R14, RZ ;  /* 0x0000000e0c0f7210 */ /* 0x000fe40007f3e0ff */
[----:B------:R-:W-:-:S03]  /*2470*/  FFMA R22, R25, R90, R22 ;  /* 0x0000005a19167223 */ /* 0x000fc60000000016 */
[----:B------:R-:W-:Y:S01]  /*2480*/  IMAD.X R24, R109, 0x1, R13, P1 ;  /* 0x000000016d187824 */ /* 0x000fe200008e060d */
[C---:B------:R-:W-:Y:S02]  /*2490*/  LEA R12, P1, R15.reuse, R112, 0x1 ;  /* 0x000000700f0c7211 */ /* 0x040fe400078208ff */
[----:B------:R-:W-:Y:S02]  /*24a0*/  F2FP.F16.F32.PACK_AB R22, RZ, R22 ;  /* 0x00000016ff16723e */ /* 0x000fe400000000ff */
[----:B------:R-:W-:-:S03]  /*24b0*/  LEA.HI.X R13, R15, R113, R24, 0x1, P1 ;  /* 0x000000710f0d7211 */ /* 0x000fc600008f0c18 */
[----:B------:R1:W-:Y:S04]  /*24c0*/  @P3 STG.E.U16 desc[UR36][R8.64+0x2], R22 ;  /* 0x0000021608003986 */ /* 0x0003e8000c101524 */
[----:B------:R-:W2:Y:S01]  /*24d0*/  @P2 LDG.E.LTC128B.U16 R19, desc[UR36][R12.64] ;  /* 0x000000240c132981 */ /* 0x000ea2000c1e1520 */
[----:B------:R-:W-:Y:S01]  /*24e0*/  IADD3 R14, P1, P3, R10, R14, R20 ;  /* 0x0000000e0a0e7210 */ /* 0x000fe20007b3e014 */
[----:B------:R-:W-:Y:S01]  /*24f0*/  BSSY B1, `(.L_x_40) ;  /* 0x0000011000017945 */ /* 0x000fe20003800000 */
[----:B------:R-:W-:Y:S02]  /*2500*/  SHF.L.U64.HI R7, R6, 0x4, R7 ;  /* 0x0000000406077819 */ /* 0x000fe40000010207 */
[----:B------:R-:W-:Y:S02]  /*2510*/  IADD3.X R15, R11, R109, R21, P1, P3 ;  /* 0x0000006d0b0f7210 */ /* 0x000fe40000fe6415 */
[----:B------:R-:W-:Y:S01]  /*2520*/  ISETP.GT.AND P0, PT, R0, 0x8, P0 ;  /* 0x000000080000780c */ /* 0x000fe20000704270 */
[----:B------:R-:W-:-:S04]  /*2530*/  IMAD.WIDE.U32 R14, R2, R108, R14 ;  /* 0x0000006c020e7225 */ /* 0x000fc800078e000e */
[----:B------:R-:W-:Y:S02]  /*2540*/  IMAD.IADD R2, R107, 0x1, R15 ;  /* 0x000000016b027824 */ /* 0x000fe400078e020f */
[----:B--2---:R-:W-:-:S05]  /*2550*/  HADD2.F32 R10, -RZ, R19.H0_H0 ;  /* 0x20000013ff0a7230 */ /* 0x004fca0000004100 */
[----:B------:R-:W-:Y:S01]  /*2560*/  FMUL R11, R10, R91 ;  /* 0x0000005b0a0b7220 */ /* 0x000fe20000400000 */
[----:B------:R-:W-:Y:S02]  /*2570*/  LEA R10, P1, R6, R8, 0x4 ;  /* 0x00000008060a7211 */ /* 0x000fe400078220ff */
[----:B------:R-:W-:Y:S01]  /*2580*/  LEA R6, P3, R14, R112, 0x1 ;  /* 0x000000700e067211 */ /* 0x000fe200078608ff */
[----:B------:R-:W-:-:S05]  /*2590*/  FFMA R11, R26, R90, R11 ;  /* 0x0000005a1a0b7223 */ /* 0x000fca000000000b */
[----:B------:R-:W-:Y:S01]  /*25a0*/  F2FP.F16.F32.PACK_AB R12, RZ, R11 ;  /* 0x0000000bff0c723e */ /* 0x000fe200000000ff */
[----:B------:R-:W-:Y:S01]  /*25b0*/  IMAD.X R11, R7, 0x1, R9, P1 ;  /* 0x00000001070b7824 */ /* 0x000fe200008e0609 */
[----:B------:R-:W-:-:S04]  /*25c0*/  LEA.HI.X R7, R14, R113, R2, 0x1, P3 ;  /* 0x000000710e077211 */ /* 0x000fc800018f0c02 */
[----:B------:R1:W-:Y:S01]  /*25d0*/  @P2 STG.E.U16 desc[UR36][R10.64], R12 ;  /* 0x0000000c0a002986 */ /* 0x0003e2000c101524 */
[----:B------:R-:W-:Y:S05]  /*25e0*/  @!P0 BRA `(.L_x_41) ;  /* 0x0000000000048947 */ /* 0x000fea0003800000 */
[----:B------:R2:W5:Y:S02]  /*25f0*/  LDG.E.LTC128B.U16 R19, desc[UR36][R6.64+0x2] ;  /* 0x0000022406137981 */ /* 0x000564000c1e1520 */
.L_x_41:
[----:B------:R-:W-:Y:S05]  /*2600*/  BSYNC B1 ;  /* 0x0000000000017941 */ /* 0x000fea0003800000 */
.L_x_40:
[----:B-----5:R-:W-:Y:S01]  /*2610*/  HADD2.F32 R2, -RZ, R19.H0_H0 ;  /* 0x20000013ff027230 */ /* 0x020fe20000004100 */
[----:B------:R-:W-:Y:S01]  /*2620*/  ISETP.GT.AND P1, PT, R3, 0x8, PT ;  /* 0x000000080300780c */ /* 0x000fe20003f24270 */
[----:B------:R-:W-:Y:S03]  /*2630*/  BSSY B1, `(.L_x_42) ;  /* 0x0000008000017945 */ /* 0x000fe60003800000 */
[----:B------:R-:W-:Y:S01]  /*2640*/  FMUL R2, R2, R91 ;  /* 0x0000005b02027220 */ /* 0x000fe20000400000 */
[----:B------:R-:W-:-:S03]  /*2650*/  ISETP.GT.AND P2, PT, R0, RZ, P1 ;  /* 0x000000ff0000720c */ /* 0x000fc60000f44270 */
[----:B------:R-:W-:-:S05]  /*2660*/  FFMA R2, R27, R90, R2 ;  /* 0x0000005a1b027223 */ /* 0x000fca0000000002 */
[----:B------:R-:W-:-:S05]  /*2670*/  F2FP.F16.F32.PACK_AB R2, RZ, R2 ;  /* 0x00000002ff02723e */ /* 0x000fca00000000ff */
[----:B------:R3:W-:Y:S01]  /*2680*/  @P0 STG.E.U16 desc[UR36][R10.64+0x2], R2 ;  /* 0x000002020a000986 */ /* 0x0007e2000c101524 */
[----:B------:R-:W-:Y:S05]  /*2690*/  @!P2 BRA `(.L_x_43) ;  /* 0x000000000004a947 */ /* 0x000fea0003800000 */
[----:B------:R4:W5:Y:S02]  /*26a0*/  LDG.E.LTC128B.U16 R19, desc[UR36][R4.64+0x10] ;  /* 0x0000102404137981 */ /* 0x000964000c1e1520 */
.L_x_43:
[----:B------:R-:W-:Y:S05]  /*26b0*/  BSYNC B1 ;  /* 0x0000000000017941 */ /* 0x000fea0003800000 */
.L_x_42:
[----:B---3-5:R-:W-:Y:S01]  /*26c0*/  HADD2.F32 R2, -RZ, R19.H0_H0 ;  /* 0x20000013ff027230 */ /* 0x028fe20000004100 */
        /* <DEDUP_REMOVED lines=9> */
.L_x_45:
[----:B------:R-:W-:Y:S05]  /*2760*/  BSYNC B1 ;  /* 0x0000000000017941 */ /* 0x000fea0003800000 */
.L_x_44:
[----:B-----5:R-:W-:Y:S01]  /*2770*/  HADD2.F32 R2, -RZ, R19.H0_H0 ;  /* 0x20000013ff027230 */ /* 0x020fe20000004100 */
[----:B------:R-:W-:Y:S01]  /*2780*/  ISETP.GT.AND P1, PT, R0, 0x8, P1 ;  /* 0x000000080000780c */ /* 0x000fe20000f24270 */
[----:B------:R-:W-:Y:S03]  /*2790*/  BSSY B1, `(.L_x_46) ;  /* 0x0000007000017945 */ /* 0x000fe60003800000 */
[----:B------:R-:W-:-:S04]  /*27a0*/  FMUL R2, R2, R91 ;  /* 0x0000005b02027220 */ /* 0x000fc80000400000 */
[----:B------:R-:W-:-:S05]  /*27b0*/  FFMA R2, R29, R90, R2 ;  /* 0x0000005a1d027223 */ /* 0x000fca0000000002 */
[----:B------:R-:W-:-:S05]  /*27c0*/  F2FP.F16.F32.PACK_AB R2, RZ, R2 ;  /* 0x00000002ff02723e */ /* 0x000fca00000000ff */
[----:B------:R0:W-:Y:S01]  /*27d0*/  @P3 STG.E.U16 desc[UR36][R8.64+0x12], R2 ;  /* 0x0000120208003986 */ /* 0x0001e2000c101524 */
[----:B------:R-:W-:Y:S05]  /*27e0*/  @!P1 BRA `(.L_x_47) ;  /* 0x0000000000049947 */ /* 0x000fea0003800000 */
[----:B------:R0:W5:Y:S02]  /*27f0*/  LDG.E.LTC128B.U16 R19, desc[UR36][R6.64+0x10] ;  /* 0x0000102406137981 */ /* 0x000164000c1e1520 */
.L_x_47:
[----:B------:R-:W-:Y:S05]  /*2800*/  BSYNC B1 ;  /* 0x0000000000017941 */ /* 0x000fea0003800000 */
.L_x_46:
[----:B0----5:R-:W-:Y:S01]  /*2810*/  HADD2.F32 R2, -RZ, R19.H0_H0 ;  /* 0x20000013ff027230 */ /* 0x021fe20000004100 */
[----:B------:R-:W-:Y:S01]  /*2820*/  ISETP.GT.AND P0, PT, R0, 0x8, P0 ;  /* 0x000000080000780c */ /* 0x000fe20000704270 */
[----:B------:R-:W-:Y:S03]  /*2830*/  BSSY B1, `(.L_x_48) ;  /* 0x0000007000017945 */ /* 0x000fe60003800000 */
[----:B---3--:R-:W-:-:S04]  /*2840*/  FMUL R13, R2, R91 ;  /* 0x0000005b020d7220 */ /* 0x008fc80000400000 */
[----:B------:R-:W-:-:S05]  /*2850*/  FFMA R13, R30, R90, R13 ;  /* 0x0000005a1e0d7223 */ /* 0x000fca000000000d */
[----:B------:R-:W-:-:S05]  /*2860*/  F2FP.F16.F32.PACK_AB R13, RZ, R13 ;  /* 0x0000000dff0d723e */ /* 0x000fca00000000ff */
[----:B------:R0:W-:Y:S01]  /*2870*/  @P1 STG.E.U16 desc[UR36][R10.64+0x10], R13 ;  /* 0x0000100d0a001986 */ /* 0x0001e2000c101524 */
[----:B------:R-:W-:Y:S05]  /*2880*/  @!P0 BRA `(.L_x_49) ;  /* 0x0000000000048947 */ /* 0x000fea0003800000 */
[----:B------:R3:W5:Y:S02]  /*2890*/  LDG.E.LTC128B.U16 R19, desc[UR36][R6.64+0x12] ;  /* 0x0000122406137981 */ /* 0x000764000c1e1520 */
.L_x_49:
[----:B------:R-:W-:Y:S05]  /*28a0*/  BSYNC B1 ;  /* 0x0000000000017941 */ /* 0x000fea0003800000 */
.L_x_48:
        /* <DEDUP_REMOVED lines=10> */
.L_x_51:
[----:B------:R-:W-:Y:S05]  /*2950*/  BSYNC B1 ;  /* 0x0000000000017941 */ /* 0x000fea0003800000 */
.L_x_50:
[----:B0----5:R-:W-:Y:S01]  /*2960*/  HADD2.F32 R2, -RZ, R19.H0_H0 ;  /* 0x20000013ff027230 */ /* 0x021fe20000004100 */
        /* <DEDUP_REMOVED lines=9> */
.L_x_53:
[----:B------:R-:W-:Y:S05]  /*2a00*/  BSYNC B1 ;  /* 0x0000000000017941 */ /* 0x000fea0003800000 */
.L_x_52:
        /* <DEDUP_REMOVED lines=9> */
.L_x_55:
[----:B------:R-:W-:Y:S05]  /*2aa0*/  BSYNC B1 ;  /* 0x0000000000017941 */ /* 0x000fea0003800000 */
.L_x_54:
[----:B0----5:R-:W-:Y:S01]  /*2ab0*/  HADD2.F32 R2, -RZ, R19.H0_H0 ;  /* 0x20000013ff027230 */ /* 0x021fe20000004100 */
        /* <DEDUP_REMOVED lines=8> */
.L_x_57:
[----:B------:R-:W-:Y:S05]  /*2b40*/  BSYNC B1 ;  /* 0x0000000000017941 */ /* 0x000fea0003800000 */
.L_x_56:
        /* <DEDUP_REMOVED lines=10> */
.L_x_59:
[----:B------:R-:W-:Y:S05]  /*2bf0*/  BSYNC B1 ;  /* 0x0000000000017941 */ /* 0x000fea0003800000 */
.L_x_58:
        /* <DEDUP_REMOVED lines=10> */
.L_x_61:
[----:B------:R-:W-:Y:S05]  /*2ca0*/  BSYNC B1 ;  /* 0x0000000000017941 */ /* 0x000fea0003800000 */
.L_x_60:
        /* <DEDUP_REMOVED lines=9> */
.L_x_63:
[----:B------:R-:W-:Y:S05]  /*2d40*/  BSYNC B1 ;  /* 0x0000000000017941 */ /* 0x000fea0003800000 */
.L_x_62:
        /* <DEDUP_REMOVED lines=9> */
.L_x_65:
[----:B------:R-:W-:Y:S05]  /*2de0*/  BSYNC B1 ;  /* 0x0000000000017941 */ /* 0x000fea0003800000 */
.L_x_64:
        /* <DEDUP_REMOVED lines=10> */
.L_x_67:
[----:B------:R-:W-:Y:S05]  /*2e90*/  BSYNC B1 ;  /* 0x0000000000017941 */ /* 0x000fea0003800000 */
.L_x_66:
        /* <DEDUP_REMOVED lines=10> */
.L_x_69:
[----:B------:R-:W-:Y:S05]  /*2f40*/  BSYNC B1 ;  /* 0x0000000000017941 */ /* 0x000fea0003800000 */
.L_x_68:
        /* <DEDUP_REMOVED lines=9> */
.L_x_71:
[----:B------:R-:W-:Y:S05]  /*2fe0*/  BSYNC B1 ;  /* 0x0000000000017941 */ /* 0x000fea0003800000 */
.L_x_70:
        /* <DEDUP_REMOVED lines=9> */
.L_x_73:
[----:B------:R-:W-:Y:S05]  /*3080*/  BSYNC B1 ;  /* 0x0000000000017941 */ /* 0x000fea0003800000 */
.L_x_72:
        /* <DEDUP_REMOVED lines=10> */
.L_x_75:
[----:B------:R-:W-:Y:S05]  /*3130*/  BSYNC B1 ;  /* 0x0000000000017941 */ /* 0x000fea0003800000 */
.L_x_74:
        /* <DEDUP_REMOVED lines=10> */
.L_x_77:
[----:B------:R-:W-:Y:S05]  /*31e0*/  BSYNC B1 ;  /* 0x0000000000017941 */ /* 0x000fea0003800000 */
.L_x_76:
        /* <DEDUP_REMOVED lines=9> */
.L_x_79:
[----:B------:R-:W-:Y:S05]  /*3280*/  BSYNC B1 ;  /* 0x0000000000017941 */ /* 0x000fea0003800000 */
.L_x_78:
        /* <DEDUP_REMOVED lines=9> */
.L_x_81:
[----:B------:R-:W-:Y:S05]  /*3320*/  BSYNC B1 ;  /* 0x0000000000017941 */ /* 0x000fea0003800000 */
.L_x_80:
        /* <DEDUP_REMOVED lines=10> */
.L_x_83:
[----:B------:R-:W-:Y:S05]  /*33d0*/  BSYNC B1 ;  /* 0x0000000000017941 */ /* 0x000fea0003800000 */
.L_x_82:
        /* <DEDUP_REMOVED lines=10> */
.L_x_85:
[----:B------:R-:W-:Y:S05]  /*3480*/  BSYNC B1 ;  /* 0x0000000000017941 */ /* 0x000fea0003800000 */
.L_x_84:
        /* <DEDUP_REMOVED lines=9> */
.L_x_87:
[----:B------:R-:W-:Y:S05]  /*3520*/  BSYNC B1 ;  /* 0x0000000000017941 */ /* 0x000fea0003800000 */
.L_x_86:
        /* <DEDUP_REMOVED lines=9> */
.L_x_89:
[----:B------:R-:W-:Y:S05]  /*35c0*/  BSYNC B1 ;  /* 0x0000000000017941 */ /* 0x000fea0003800000 */
.L_x_88:
        /* <DEDUP_REMOVED lines=10> */
.L_x_91:
[----:B------:R-:W-:Y:S05]  /*3670*/  BSYNC B1 ;  /* 0x0000000000017941 */ /* 0x000fea0003800000 */
.L_x_90:
        /* <DEDUP_REMOVED lines=10> */
.L_x_93:
[----:B------:R-:W-:Y:S05]  /*3720*/  BSYNC B1 ;  /* 0x0000000000017941 */ /* 0x000fea0003800000 */
.L_x_92:
        /* <DEDUP_REMOVED lines=9> */
.L_x_95:
[----:B------:R-:W-:Y:S05]  /*37c0*/  BSYNC B1 ;  /* 0x0000000000017941 */ /* 0x000fea0003800000 */
.L_x_94:
        /* <DEDUP_REMOVED lines=9> */
.L_x_97:
[----:B------:R-:W-:Y:S05]  /*3860*/  BSYNC B1 ;  /* 0x0000000000017941 */ /* 0x000fea0003800000 */
.L_x_96:
        /* <DEDUP_REMOVED lines=10> */
.L_x_99:
[----:B------:R-:W-:Y:S05]  /*3910*/  BSYNC B1 ;  /* 0x0000000000017941 */ /* 0x000fea0003800000 */
.L_x_98:
        /* <DEDUP_REMOVED lines=10> */
.L_x_101:
[----:B------:R-:W-:Y:S05]  /*39c0*/  BSYNC B1 ;  /* 0x0000000000017941 */ /* 0x000fea0003800000 */
.L_x_100:
        /* <DEDUP_REMOVED lines=9> */
.L_x_103:
[----:B------:R-:W-:Y:S05]  /*3a60*/  BSYNC B1 ;  /* 0x0000000000017941 */ /* 0x000fea0003800000 */
.L_x_102:
        /* <DEDUP_REMOVED lines=9> */
.L_x_105:
[----:B------:R-:W-:Y:S05]  /*3b00*/  BSYNC B1 ;  /* 0x0000000000017941 */ /* 0x000fea0003800000 */
.L_x_104:
        /* <DEDUP_REMOVED lines=10> */
.L_x_107:
[----:B------:R-:W-:Y:S05]  /*3bb0*/  BSYNC B1 ;  /* 0x0000000000017941 */ /* 0x000fea0003800000 */
.L_x_106:
        /* <DEDUP_REMOVED lines=10> */
.L_x_109:
[----:B------:R-:W-:Y:S05]  /*3c60*/  BSYNC B1 ;  /* 0x0000000000017941 */ /* 0x000fea0003800000 */
.L_x_108:
        /* <DEDUP_REMOVED lines=9> */
.L_x_111:
[----:B------:R-:W-:Y:S05]  /*3d00*/  BSYNC B1 ;  /* 0x0000000000017941 */ /* 0x000fea0003800000 */
.L_x_110:
        /* <DEDUP_REMOVED lines=9> */
.L_x_113:
[----:B------:R-:W-:Y:S05]  /*3da0*/  BSYNC B1 ;  /* 0x0000000000017941 */ /* 0x000fea0003800000 */
.L_x_112:
        /* <DEDUP_REMOVED lines=10> */
.L_x_115:
[----:B------:R-:W-:Y:S05]  /*3e50*/  BSYNC B1 ;  /* 0x0000000000017941 */ /* 0x000fea0003800000 */
.L_x_114:
        /* <DEDUP_REMOVED lines=10> */
.L_x_117:
[----:B------:R-:W-:Y:S05]  /*3f00*/  BSYNC B1 ;  /* 0x0000000000017941 */ /* 0x000fea0003800000 */
.L_x_116:
        /* <DEDUP_REMOVED lines=9> */
.L_x_119:
[----:B------:R-:W-:Y:S05]  /*3fa0*/  BSYNC B1 ;  /* 0x0000000000017941 */ /* 0x000fea0003800000 */
.L_x_118:
        /* <DEDUP_REMOVED lines=9> */
.L_x_121:
[----:B------:R-:W-:Y:S05]  /*4040*/  BSYNC B1 ;  /* 0x0000000000017941 */ /* 0x000fea0003800000 */
.L_x_120:
        /* <DEDUP_REMOVED lines=10> */
.L_x_123:
[----:B------:R-:W-:Y:S05]  /*40f0*/  BSYNC B1 ;  /* 0x0000000000017941 */ /* 0x000fea0003800000 */
.L_x_122:
        /* <DEDUP_REMOVED lines=10> */
.L_x_125:
[----:B------:R-:W-:Y:S05]  /*41a0*/  BSYNC B1 ;  /* 0x0000000000017941 */ /* 0x000fea0003800000 */
.L_x_124:
        /* <DEDUP_REMOVED lines=9> */
.L_x_127:
[----:B------:R-:W-:Y:S05]  /*4240*/  BSYNC B1 ;  /* 0x0000000000017941 */ /* 0x000fea0003800000 */
.L_x_126:
        /* <DEDUP_REMOVED lines=9> */
.L_x_129:
[----:B------:R-:W-:Y:S05]  /*42e0*/  BSYNC B1 ;  /* 0x0000000000017941 */ /* 0x000fea0003800000 */
.L_x_128:
        /* <DEDUP_REMOVED lines=10> */
.L_x_131:
[----:B------:R-:W-:Y:S05]  /*4390*/  BSYNC B1 ;  /* 0x0000000000017941 */ /* 0x000fea0003800000 */
.L_x_130:
        /* <DEDUP_REMOVED lines=10> */
.L_x_133:
[----:B------:R-:W-:Y:S05]  /*4440*/  BSYNC B1 ;  /* 0x0000000000017941 */ /* 0x000fea0003800000 */
.L_x_132:
        /* <DEDUP_REMOVED lines=9> */
.L_x_135:
[----:B------:R-:W-:Y:S05]  /*44e0*/  BSYNC B1 ;  /* 0x0000000000017941 */ /* 0x000fea0003800000 */
.L_x_134:
        /* <DEDUP_REMOVED lines=9> */
.L_x_137:
[----:B------:R-:W-:Y:S05]  /*4580*/  BSYNC B1 ;  /* 0x0000000000017941 */ /* 0x000fea0003800000 */
.L_x_136:
        /* <DEDUP_REMOVED lines=10> */
.L_x_139:
[----:B------:R-:W-:Y:S05]  /*4630*/  BSYNC B1 ;  /* 0x0000000000017941 */ /* 0x000fea0003800000 */
.L_x_138:
        /* <DEDUP_REMOVED lines=10> */
.L_x_141:
[----:B------:R-:W-:Y:S05]  /*46e0*/  BSYNC B1 ;  /* 0x0000000000017941 */ /* 0x000fea0003800000 */
.L_x_140:
        /* <DEDUP_REMOVED lines=9> */
.L_x_143:
[----:B------:R-:W-:Y:S05]  /*4780*/  BSYNC B1 ;  /* 0x0000000000017941 */ /* 0x000fea0003800000 */
.L_x_142:
        /* <DEDUP_REMOVED lines=9> */
.L_x_145:
[----:B------:R-:W-:Y:S05]  /*4820*/  BSYNC B1 ;  /* 0x0000000000017941 */ /* 0x000fea0003800000 */
.L_x_144:
        /* <DEDUP_REMOVED lines=10> */
.L_x_147:
[----:B------:R-:W-:Y:S05]  /*48d0*/  BSYNC B1 ;  /* 0x0000000000017941 */ /* 0x000fea0003800000 */
.L_x_146:
        /* <DEDUP_REMOVED lines=10> */
.L_x_149:
[----:B------:R-:W-:Y:S05]  /*4980*/  BSYNC B1 ;  /* 0x0000000000017941 */ /* 0x000fea0003800000 */
.L_x_148:
        /* <DEDUP_REMOVED lines=9> */
.L_x_151:
[----:B------:R-:W-:Y:S05]  /*4a20*/  BSYNC B1 ;  /* 0x0000000000017941 */ /* 0x000fea0003800000 */
.L_x_150:
        /* <DEDUP_REMOVED lines=9> */
.L_x_153:
[----:B------:R-:W-:Y:S05]  /*4ac0*/  BSYNC B1 ;  /* 0x0000000000017941 */ /* 0x000fea0003800000 */
.L_x_152:
        /* <DEDUP_REMOVED lines=10> */
.L_x_155:
[----:B------:R-:W-:Y:S05]  /*4b70*/  BSYNC B1 ;  /* 0x0000000000017941 */ /* 0x000fea0003800000 */
.L_x_154:
[----:B0----5:R-:W-:Y:S01]  /*4b80*/  HADD2.F32 R2, -RZ, R19.H0_H0 ;  /* 0x20000013ff027230 */ /* 0x021fe20000004100 */
[----:B------:R-:W-:Y:S01]  /*4b90*/  ISETP.GT.AND P0, PT, R3, 0x79, PT ;  /* 0x000000790300780c */ /* 0x000fe20003f04270 */
[----:B------:R-:W-:Y:S01]  /*4ba0*/  @P2 IMAD.MOV.U32 R3, RZ, RZ, R9 ;  /* 0x000000ffff032224 */ /* 0x000fe200078e0009 */
[----:B------:R-:W-:Y:S02]  /*4bb0*/  BSSY B1, `(.L_x_156) ;  /* 0x0000009000017945 */ /* 0x000fe40003800000 */
[----:B------:R-:W-:Y:S01]  /*4bc0*/  FMUL R13, R2, R91 ;  /* 0x0000005b020d7220 */ /* 0x000fe20000400000 */
[----:B------:R-:W-:Y:S01]  /*4bd0*/  @P2 IMAD.MOV.U32 R2, RZ, RZ, R8 ;  /* 0x000000ffff022224 */ /* 0x000fe200078e0008 */
[----:B------:R-:W-:Y:S02]  /*4be0*/  ISETP.GT.AND P3, PT, R0, RZ, P0 ;  /* 0x000000ff0000720c */ /* 0x000fe40000764270 */
[----:B------:R-:W-:-:S05]  /*4bf0*/  FFMA R13, R84, R90, R13 ;  /* 0x0000005a540d7223 */ /* 0x000fca000000000d */
[----:B------:R-:W-:-:S05]  /*4c00*/  F2FP.F16.F32.PACK_AB R13, RZ, R13 ;  /* 0x0000000dff0d723e */ /* 0x000fca00000000ff */
[----:B------:R0:W-:Y:S01]  /*4c10*/  @P2 STG.E.U16 desc[UR36][R2.64+0xf0], R13 ;  /* 0x0000f00d02002986 */ /* 0x0001e2000c101524 */
[----:B------:R-:W-:Y:S05]  /*4c20*/  @!P3 BRA `(.L_x_157) ;  /* 0x000000000004b947 */ /* 0x000fea0003800000 */
[----:B------:R0:W5:Y:S02]  /*4c30*/  LDG.E.LTC128B.U16 R19, desc[UR36][R4.64+0xf2] ;  /* 0x0000f22404137981 */ /* 0x000164000c1e1520 */
.L_x_157:
[----:B------:R-:W-:Y:S05]  /*4c40*/  BSYNC B1 ;  /* 0x0000000000017941 */ /* 0x000fea0003800000 */
.L_x_156:
        /* <DEDUP_REMOVED lines=9> */
.L_x_159:
[----:B------:R-:W-:Y:S05]  /*4ce0*/  BSYNC B1 ;  /* 0x0000000000017941 */ /* 0x000fea0003800000 */
.L_x_158:
[----:B0----5:R-:W-:Y:S01]  /*4cf0*/  HADD2.F32 R2, -RZ, R19.H0_H0 ;  /* 0x20000013ff027230 */ /* 0x021fe20000004100 */
[----:B------:R-:W-:Y:S01]  /*4d00*/  ISETP.GT.AND P0, PT, R0, 0x8, P0 ;  /* 0x000000080000780c */ /* 0x000fe20000704270 */
[----:B------:R-:W-:Y:S03]  /*4d10*/  BSSY B1, `(.L_x_160) ;  /* 0x000000a000017945 */ /* 0x000fe60003800000 */
[----:B------:R-:W-:Y:S01]  /*4d20*/  FMUL R3, R2, R91 ;  /* 0x0000005b02037220 */ /* 0x000fe20000400000 */
[----:B------:R-:W-:-:S03]  /*4d30*/  @P1 IMAD.MOV.U32 R2, RZ, RZ, R10 ;  /* 0x000000ffff021224 */ /* 0x000fc600078e000a */
[----:B------:R-:W-:-:S05]  /*4d40*/  FFMA R3, R86, R90, R3 ;  /* 0x0000005a56037223 */ /* 0x000fca0000000003 */
[----:B------:R-:W-:-:S04]  /*4d50*/  F2FP.F16.F32.PACK_AB R3, RZ, R3 ;  /* 0x00000003ff03723e */ /* 0x000fc800000000ff */
[----:B----4-:R-:W-:Y:S01]  /*4d60*/  PRMT R4, R3, 0x7610, R4 ;  /* 0x0000761003047816 */ /* 0x010fe20000000004 */
[----:B------:R-:W-:-:S05]  /*4d70*/  @P1 IMAD.MOV.U32 R3, RZ, RZ, R11 ;  /* 0x000000ffff031224 */ /* 0x000fca00078e000b */
[----:B------:R0:W-:Y:S01]  /*4d80*/  @P1 STG.E.U16 desc[UR36][R2.64+0xf0], R4 ;  /* 0x0000f00402001986 */ /* 0x0001e2000c101524 */
[----:B------:R-:W-:Y:S05]  /*4d90*/  @!P0 BRA `(.L_x_161) ;  /* 0x0000000000048947 */ /* 0x000fea0003800000 */
[----:B------:R4:W5:Y:S02]  /*4da0*/  LDG.E.LTC128B.U16 R19, desc[UR36][R6.64+0xf2] ;  /* 0x0000f22406137981 */ /* 0x000964000c1e1520 */
.L_x_161:
[----:B------:R-:W-:Y:S05]  /*4db0*/  BSYNC B1 ;  /* 0x0000000000017941 */ /* 0x000fea0003800000 */
.L_x_160:
[----:B------:R-:W-:Y:S05]  /*4dc0*/  @!P0 BRA `(.L_x_162) ;  /* 0x0000001000e88947 */ /* 0x000fea0003800000 */
[----:B-----5:R-:W-:-:S05]  /*4dd0*/  HADD2.F32 R0, -RZ, R19.H0_H0 ;  /* 0x20000013ff007230 */ /* 0x020fca0000004100 */
[----:B------:R-:W-:-:S04]  /*4de0*/  FMUL R0, R0, R91 ;  /* 0x0000005b00007220 */ /* 0x000fc80000400000 */
[----:B------:R-:W-:-:S05]  /*4df0*/  FFMA R0, R87, R90, R0 ;  /* 0x0000005a57007223 */ /* 0x000fca0000000000 */
[----:B------:R-:W-:-:S05]  /*4e00*/  F2FP.F16.F32.PACK_AB R0, RZ, R0 ;  /* 0x00000000ff00723e */ /* 0x000fca00000000ff */
[----:B------:R0:W-:Y:S01]  /*4e10*/  STG.E.U16 desc[UR36][R10.64+0xf2], R0 ;  /* 0x0000f2000a007986 */ /* 0x0001e2000c101524 */
[----:B------:R-:W-:Y:S05]  /*4e20*/  BRA `(.L_x_162) ;  /* 0x0000001000d07947 */ /* 0x000fea0003800000 */
.L_x_37:
[----:B------:R-:W-:Y:S01]  /*4e30*/  ISETP.GT.AND P0, PT, R3, 0x1, PT ;  /* 0x000000010300780c */ /* 0x000fe20003f04270 */
[----:B------:R-:W-:Y:S01]  /*4e40*/  ULDC.64 UR4, c[0x0][0x5c0] ;  /* 0x0001700000047ab9 */ /* 0x000fe20000000a00 */
[-C--:B------:R-:W-:Y:S01]  /*4e50*/  FMUL R24, R24, R90.reuse ;  /* 0x0000005a18187220 */ /* 0x080fe20000400000 */
[-C--:B------:R-:W-:Y:S01]  /*4e60*/  FMUL R25, R25, R90.reuse ;  /* 0x0000005a19197220 */ /* 0x080fe20000400000 */
[----:B------:R-:W-:Y:S01]  /*4e70*/  ISETP.GT.AND P3, PT, R0, RZ, P0 ;  /* 0x000000ff0000720c */ /* 0x000fe20000764270 */
[-C--:B------:R-:W-:Y:S01]  /*4e80*/  FMUL R26, R26, R90.reuse ;  /* 0x0000005a1a1a7220 */ /* 0x080fe20000400000 */
[----:B------:R-:W-:Y:S01]  /*4e90*/  LEA R4, P4, R106, UR4, 0x1 ;  /* 0x000000046a047c11 */ /* 0x000fe2000f8808ff */
[----:B------:R-:W-:Y:S01]  /*4ea0*/  FMUL R27, R27, R90 ;  /* 0x0000005a1b1b7220 */ /* 0x000fe20000400000 */
[----:B------:R-:W-:Y:S01]  /*4eb0*/  F2FP.F16.F32.PACK_AB R24, RZ, R24 ;  /* 0x00000018ff18723e */ /* 0x000fe200000000ff */
[-C--:B------:R-:W-:Y:S01]  /*4ec0*/  FMUL R28, R28, R90.reuse ;  /* 0x0000005a1c1c7220 */ /* 0x080fe20000400000 */
[----:B------:R-:W-:Y:S01]  /*4ed0*/  LEA.HI.X R5, R106, UR5, R9, 0x1, P4 ;  /* 0x000000056a057c11 */ /* 0x000fe2000a0f0c09 */
[-C--:B------:R-:W-:Y:S01]  /*4ee0*/  FMUL R29, R29, R90.reuse ;  /* 0x0000005a1d1d7220 */ /* 0x080fe20000400000 */
[----:B------:R-:W-:Y:S01]  /*4ef0*/  F2FP.F16.F32.PACK_AB R25, RZ, R25 ;  /* 0x00000019ff19723e */ /* 0x000fe200000000ff */
[-C--:B------:R-:W-:Y:S01]  /*4f00*/  FMUL R30, R30, R90.reuse ;  /* 0x0000005a1e1e7220 */ /* 0x080fe20000400000 */
[----:B------:R-:W-:Y:S01]  /*4f10*/  SHF.L.U64.HI R7, R6, 0x4, R7 ;  /* 0x0000000406077819 */ /* 0x000fe20000010207 */
[----:B------:R-:W-:Y:S01]  /*4f20*/  @P1 STG.E.U16 desc[UR36][R4.64], R24 ;  /* 0x0000001804001986 */ /* 0x000fe2000c101524 */
[----:B------:R-:W-:Y:S01]  /*4f30*/  ISETP.GT.AND P1, PT, R3, 0x8, PT ;  /* 0x000000080300780c */ /* 0x000fe20003f24270 */
[----:B------:R-:W-:Y:S01]  /*4f40*/  FMUL R31, R31, R90 ;  /* 0x0000005a1f1f7220 */ /* 0x000fe20000400000 */
[----:B------:R-:W-:Y:S01]  /*4f50*/  ISETP.GT.AND P4, PT, R0, 0x8, P0 ;  /* 0x000000080000780c */ /* 0x000fe20000784270 */
[----:B------:R-:W-:Y:S01]  /*4f60*/  @P3 STG.E.U16 desc[UR36][R4.64+0x2], R25 ;  /* 0x0000021904003986 */ /* 0x000fe2000c101524 */
[----:B------:R-:W-:Y:S01]  /*4f70*/  LEA R6, P3, R6, R4, 0x4 ;  /* 0x0000000406067211 */ /* 0x000fe200078620ff */
[-C--:B------:R-:W-:Y:S01]  /*4f80*/  FMUL R32, R32, R90.reuse ;  /* 0x0000005a20207220 */ /* 0x080fe20000400000 */
[C---:B------:R-:W-:Y:S01]  /*4f90*/  ISETP.GT.AND P2, PT, R0.reuse, 0x8, P2 ;  /* 0x000000080000780c */ /* 0x040fe20001744270 */
[-C--:B------:R-:W-:Y:S01]  /*4fa0*/  FMUL R33, R33, R90.reuse ;  /* 0x0000005a21217220 */ /* 0x080fe20000400000 */
[----:B------:R-:W-:Y:S01]  /*4fb0*/  ISETP.GT.AND P0, PT, R3, 0x9, PT ;  /* 0x000000090300780c */ /* 0x000fe20003f04270 */
[----:B------:R-:W-:Y:S01]  /*4fc0*/  IMAD.X R7, R7, 0x1, R5, P3 ;  /* 0x0000000107077824 */ /* 0x000fe200018e0605 */
[----:B------:R-:W-:Y:S01]  /*4fd0*/  ISETP.GT.AND P5, PT, R0, RZ, P1 ;  /* 0x000000ff0000720c */ /* 0x000fe20000fa4270 */
[-C--:B------:R-:W-:Y:S01]  /*4fe0*/  FMUL R34, R34, R90.reuse ;  /* 0x0000005a22227220 */ /* 0x080fe20000400000 */
[----:B------:R-:W-:Y:S01]  /*4ff0*/  ISETP.GT.AND P3, PT, R0, RZ, P0 ;  /* 0x000000ff0000720c */ /* 0x000fe20000764270 */
[----:B------:R-:W-:Y:S01]  /*5000*/  FMUL R35, R35, R90 ;  /* 0x0000005a23237220 */ /* 0x000fe20000400000 */
[----:B------:R-:W-:Y:S01]  /*5010*/  F2FP.F16.F32.PACK_AB R26, RZ, R26 ;  /* 0x0000001aff1a723e */ /* 0x000fe200000000ff */
[-C--:B------:R-:W-:Y:S01]  /*5020*/  FMUL R36, R36, R90.reuse ;  /* 0x0000005a24247220 */ /* 0x080fe20000400000 */
[----:B------:R-:W-:Y:S01]  /*5030*/  F2FP.F16.F32.PACK_AB R27, RZ, R27 ;  /* 0x0000001bff1b723e */ /* 0x000fe200000000ff */
[----:B------:R-:W-:Y:S01]  /*5040*/  FMUL R37, R37, R90 ;  /* 0x0000005a25257220 */ /* 0x000fe20000400000 */
[----:B------:R-:W-:Y:S01]  /*5050*/  F2FP.F16.F32.PACK_AB R28, RZ, R28 ;  /* 0x0000001cff1c723e */ /* 0x000fe200000000ff */
[----:B------:R-:W-:Y:S01]  /*5060*/  @P2 STG.E.U16 desc[UR36][R6.64], R26 ;  /* 0x0000001a06002986 */ /* 0x000fe2000c101524 */
[----:B------:R-:W-:Y:S01]  /*5070*/  F2FP.F16.F32.PACK_AB R29, RZ, R29 ;  /* 0x0000001dff1d723e */ /* 0x000fe200000000ff */
[-C--:B------:R-:W-:Y:S01]  /*5080*/  FMUL R38, R38, R90.reuse ;  /* 0x0000005a26267220 */ /* 0x080fe20000400000 */
[C---:B------:R-:W-:Y:S01]  /*5090*/  ISETP.GT.AND P2, PT, R0.reuse, 0x8, P1 ;  /* 0x000000080000780c */ /* 0x040fe20000f44270 */
[----:B------:R-:W-:Y:S01]  /*50a0*/  @P4 STG.E.U16 desc[UR36][R6.64+0x2], R27 ;  /* 0x0000021b06004986 */ /* 0x000fe2000c101524 */
[----:B------:R-:W-:Y:S01]  /*50b0*/  ISETP.GT.AND P1, PT, R3, 0x10, PT ;  /* 0x000000100300780c */ /* 0x000fe20003f24270 */
[----:B------:R-:W-:Y:S01]  /*50c0*/  FMUL R39, R39, R90 ;  /* 0x0000005a27277220 */ /* 0x000fe20000400000 */
[----:B------:R-:W-:Y:S01]  /*50d0*/  F2FP.F16.F32.PACK_AB R30, RZ, R30 ;  /* 0x0000001eff1e723e */ /* 0x000fe200000000ff */
[----:B------:R-:W-:Y:S01]  /*50e0*/  @P5 STG.E.U16 desc[UR36][R4.64+0x10], R28 ;  /* 0x0000101c04005986 */ /* 0x000fe2000c101524 */
[----:B------:R-:W-:Y:S01]  /*50f0*/  ISETP.GT.AND P4, PT, R0, RZ, P1 ;  /* 0x000000ff0000720c */ /* 0x000fe20000f84270 */
[-C--:B------:R-:W-:Y:S01]  /*5100*/  FMUL R40, R40, R90.reuse ;  /* 0x0000005a28287220 */ /* 0x080fe20000400000 */
[----:B------:R-:W-:Y:S01]  /*5110*/  F2FP.F16.F32.PACK_AB R31, RZ, R31 ;  /* 0x0000001fff1f723e */ /* 0x000fe200000000ff */
[----:B------:R-:W-:Y:S01]  /*5120*/  @P3 STG.E.U16 desc[UR36][R4.64+0x12], R29 ;  /* 0x0000121d04003986 */ /* 0x000fe2000c101524 */
[----:B------:R-:W-:Y:S01]  /*5130*/  ISETP.GT.AND P3, PT, R0, 0x8, P0 ;  /* 0x000000080000780c */ /* 0x000fe20000764270 */
[----:B------:R-:W-:Y:S01]  /*5140*/  FMUL R41, R41, R90 ;  /* 0x0000005a29297220 */ /* 0x000fe20000400000 */
[----:B------:R-:W-:Y:S01]  /*5150*/  ISETP.GT.AND P0, PT, R3, 0x11, PT ;  /* 0x000000110300780c */ /* 0x000fe20003f04270 */
[----:B------:R-:W-:Y:S01]  /*5160*/  @P2 STG.E.U16 desc[UR36][R6.64+0x10], R30 ;  /* 0x0000101e06002986 */ /* 0x000fe2000c101524 */
[----:B------:R-:W-:Y:S01]  /*5170*/  F2FP.F16.F32.PACK_AB R32, RZ, R32 ;  /* 0x00000020ff20723e */ /* 0x000fe200000000ff */
[-C--:B------:R-:W-:Y:S01]  /*5180*/  FMUL R42, R42, R90.reuse ;  /* 0x0000005a2a2a7220 */ /* 0x080fe20000400000 */
[C---:B------:R-:W-:Y:S01]  /*5190*/  ISETP.GT.AND P5, PT, R0.reuse, RZ, P0 ;  /* 0x000000ff0000720c */ /* 0x040fe200007a4270 */
[-C--:B------:R-:W-:Y:S01]  /*51a0*/  FMUL R43, R43, R90.reuse ;  /* 0x0000005a2b2b7220 */ /* 0x080fe20000400000 */
[----:B------:R-:W-:Y:S01]  /*51b0*/  ISETP.GT.AND P2, PT, R0, 0x8, P1 ;  /* 0x000000080000780c */ /* 0x000fe20000f44270 */
[-C--:B------:R-:W-:Y:S01]  /*51c0*/  FMUL R44, R44, R90.reuse ;  /* 0x0000005a2c2c7220 */ /* 0x080fe20000400000 */
[----:B------:R-:W-:Y:S01]  /*51d0*/  ISETP.GT.AND P1, PT, R3, 0x18, PT ;  /* 0x000000180300780c */ /* 0x000fe20003f24270 */
[-C--:B------:R-:W-:Y:S01]  /*51e0*/  FMUL R45, R45, R90.reuse ;  /* 0x0000005a2d2d7220 */ /* 0x080fe20000400000 */
[----:B------:R-:W-:Y:S01]  /*51f0*/  F2FP.F16.F32.PACK_AB R33, RZ, R33 ;  /* 0x00000021ff21723e */ /* 0x000fe200000000ff */
[----:B------:R-:W-:Y:S01]  /*5200*/  @P3 STG.E.U16 desc[UR36][R6.64+0x12], R31 ;  /* 0x0000121f06003986 */ /* 0x000fe2000c101524 */
[----:B------:R-:W-:Y:S01]  /*5210*/  ISETP.GT.AND P3, PT, R0, 0x8, P0 ;  /* 0x000000080000780c */ /* 0x000fe20000764270 */
[-C--:B------:R-:W-:Y:S01]  /*5220*/  FMUL R46, R46, R90.reuse ;  /* 0x0000005a2e2e7220 */ /* 0x080fe20000400000 */
[----:B------:R-:W-:Y:S01]  /*5230*/  ISETP.GT.AND P0, PT, R3, 0x19, PT ;  /* 0x000000190300780c */ /* 0x000fe20003f04270 */
[----:B------:R-:W-:Y:S01]  /*5240*/  @P4 STG.E.U16 desc[UR36][R4.64+0x20], R32 ;  /* 0x0000202004004986 */ /* 0x000fe2000c101524 */
[C---:B------:R-:W-:Y:S01]  /*5250*/  ISETP.GT.AND P4, PT, R0.reuse, RZ, P1 ;  /* 0x000000ff0000720c */ /* 0x040fe20000f84270 */
[----:B------:R-:W-:Y:S01]  /*5260*/  FMUL R47, R47, R90 ;  /* 0x0000005a2f2f7220 */ /* 0x000fe20000400000 */
[----:B------:R-:W-:Y:S01]  /*5270*/  F2FP.F16.F32.PACK_AB R34, RZ, R34 ;  /* 0x00000022ff22723e */ /* 0x000fe200000000ff */
[----:B------:R-:W-:Y:S01]  /*5280*/  @P5 STG.E.U16 desc[UR36][R4.64+0x22], R33 ;  /* 0x0000222104005986 */ /* 0x000fe2000c101524 */
[----:B------:R-:W-:Y:S01]  /*5290*/  ISETP.GT.AND P5, PT, R0, RZ, P0 ;  /* 0x000000ff0000720c */ /* 0x000fe200007a4270 */
[----:B------:R-:W-:Y:S01]  /*52a0*/  FMUL R48, R48, R90 ;  /* 0x0000005a30307220 */ /* 0x000fe20000400000 */
[----:B------:R-:W-:Y:S01]  /*52b0*/  F2FP.F16.F32.PACK_AB R35, RZ, R35 ;  /* 0x00000023ff23723e */ /* 0x000fe200000000ff */
[----:B------:R-:W-:Y:S01]  /*52c0*/  @P2 STG.E.U16 desc[UR36][R6.64+0x20], R34 ;  /* 0x0000202206002986 */ /* 0x000fe2000c101524 */
[----:B------:R-:W-:Y:S01]  /*52d0*/  F2FP.F16.F32.PACK_AB R36, RZ, R36 ;  /* 0x00000024ff24723e */ /* 0x000fe200000000ff */
[-C--:B------:R-:W-:Y:S01]  /*52e0*/  FMUL R49, R49, R90.reuse ;  /* 0x0000005a31317220 */ /* 0x080fe20000400000 */
[----:B------:R-:W-:Y:S01]  /*52f0*/  ISETP.GT.AND P2, PT, R0, 0x8, P1 ;  /* 0x000000080000780c */ /* 0x000fe20000f44270 */
[----:B------:R-:W-:Y:S01]  /*5300*/  @P3 STG.E.U16 desc[UR36][R6.64+0x22], R35 ;  /* 0x0000222306003986 */ /* 0x000fe2000c101524 */
[----:B------:R-:W-:Y:S01]  /*5310*/  ISETP.GT.AND P1, PT, R3, 0x20, PT ;  /* 0x000000200300780c */ /* 0x000fe20003f24270 */
[-C--:B------:R-:W-:Y:S01]  /*5320*/  FMUL R50, R50, R90.reuse ;  /* 0x0000005a32327220 */ /* 0x080fe20000400000 */
[----:B------:R-:W-:Y:S01]  /*5330*/  F2FP.F16.F32.PACK_AB R37, RZ, R37 ;  /* 0x00000025ff25723e */ /* 0x000fe200000000ff */
[----:B------:R-:W-:Y:S01]  /*5340*/  @P4 STG.E.U16 desc[UR36][R4.64+0x30], R36 ;  /* 0x0000302404004986 */ /* 0x000fe2000c101524 */
[C---:B------:R-:W-:Y:S01]  /*5350*/  ISETP.GT.AND P3, PT, R0.reuse, 0x8, P0 ;  /* 0x000000080000780c */ /* 0x040fe20000764270 */
[-C--:B------:R-:W-:Y:S01]  /*5360*/  FMUL R51, R51, R90.reuse ;  /* 0x0000005a33337220 */ /* 0x080fe20000400000 */
[----:B------:R-:W-:Y:S01]  /*5370*/  ISETP.GT.AND P0, PT, R3, 0x21, PT ;  /* 0x000000210300780c */ /* 0x000fe20003f04270 */
[----:B------:R-:W-:Y:S01]  /*5380*/  @P5 STG.E.U16 desc[UR36][R4.64+0x32], R37 ;  /* 0x0000322504005986 */ /* 0x000fe2000c101524 */
[----:B------:R-:W-:Y:S01]  /*5390*/  ISETP.GT.AND P4, PT, R0, RZ, P1 ;  /* 0x000000ff0000720c */ /* 0x000fe20000f84270 */
[----:B------:R-:W-:Y:S01]  /*53a0*/  FMUL R52, R52, R90 ;  /* 0x0000005a34347220 */ /* 0x000fe20000400000 */
[----:B------:R-:W-:Y:S01]  /*53b0*/  F2FP.F16.F32.PACK_AB R38, RZ, R38 ;  /* 0x00000026ff26723e */ /* 0x000fe200000000ff */
[-C--:B------:R-:W-:Y:S01]  /*53c0*/  FMUL R53, R53, R90.reuse ;  /* 0x0000005a35357220 */ /* 0x080fe20000400000 */
        /* <DEDUP_REMOVED lines=113> */
[----:B------:R-:W-:Y:S01]  /*5ae0*/  FMUL R87, R87, R90 ;  /* 0x0000005a57577220 */ /* 0x000fe20000400000 */
[----:B------:R-:W-:Y:S01]  /*5af0*/  ISETP.GT.AND P0, PT, R3, 0x51, PT ;  /* 0x000000510300780c */ /* 0x000fe20003f04270 */
[----:B------:R-:W-:Y:S01]  /*5b00*/  @P5 STG.E.U16 desc[UR36][R4.64+0x92], R61 ;  /* 0x0000923d04005986 */ /* 0x000fe2000c101524 */
[----:B------:R-:W-:-:S02]  /*5b10*/  ISETP.GT.AND P4, PT, R0, RZ, P1 ;  /* 0x000000ff0000720c */ /* 0x000fc40000f84270 */
[----:B------:R-:W-:Y:S02]  /*5b20*/  F2FP.F16.F32.PACK_AB R62, RZ, R62 ;  /* 0x0000003eff3e723e */ /* 0x000fe400000000ff */
[C---:B------:R-:W-:Y:S02]  /*5b30*/  ISETP.GT.AND P5, PT, R0.reuse, RZ, P0 ;  /* 0x000000ff0000720c */ /* 0x040fe400007a4270 */
[----:B------:R-:W-:Y:S01]  /*5b40*/  F2FP.F16.F32.PACK_AB R63, RZ, R63 ;  /* 0x0000003fff3f723e */ /* 0x000fe200000000ff */
[----:B------:R-:W-:Y:S01]  /*5b50*/  @P2 STG.E.U16 desc[UR36][R6.64+0x90], R62 ;  /* 0x0000903e06002986 */ /* 0x000fe2000c101524 */
[----:B------:R-:W-:Y:S02]  /*5b60*/  F2FP.F16.F32.PACK_AB R64, RZ, R64 ;  /* 0x00000040ff40723e */ /* 0x000fe400000000ff */
[----:B------:R-:W-:Y:S01]  /*5b70*/  ISETP.GT.AND P2, PT, R0, 0x8, P1 ;  /* 0x000000080000780c */ /* 0x000fe20000f44270 */
[----:B------:R-:W-:Y:S01]  /*5b80*/  @P3 STG.E.U16 desc[UR36][R6.64+0x92], R63 ;  /* 0x0000923f06003986 */ /* 0x000fe2000c101524 */
[----:B------:R-:W-:-:S02]  /*5b90*/  ISETP.GT.AND P1, PT, R3, 0x58, PT ;  /* 0x000000580300780c */ /* 0x000fc40003f24270 */
[----:B------:R-:W-:Y:S01]  /*5ba0*/  F2FP.F16.F32.PACK_AB R65, RZ, R65 ;  /* 0x00000041ff41723e */ /* 0x000fe200000000ff */
[----:B------:R-:W-:Y:S01]  /*5bb0*/  @P4 STG.E.U16 desc[UR36][R4.64+0xa0], R64 ;  /* 0x0000a04004004986 */ /* 0x000fe2000c101524 */
[C---:B------:R-:W-:Y:S02]  /*5bc0*/  ISETP.GT.AND P3, PT, R0.reuse, 0x8, P0 ;  /* 0x000000080000780c */ /* 0x040fe40000764270 */
[----:B------:R-:W-:Y:S01]  /*5bd0*/  ISETP.GT.AND P0, PT, R3, 0x59, PT ;  /* 0x000000590300780c */ /* 0x000fe20003f04270 */
[----:B------:R-:W-:Y:S01]  /*5be0*/  @P5 STG.E.U16 desc[UR36][R4.64+0xa2], R65 ;  /* 0x0000a24104005986 */ /* 0x000fe2000c101524 */
[C---:B------:R-:W-:Y:S02]  /*5bf0*/  ISETP.GT.AND P4, PT, R0.reuse, RZ, P1 ;  /* 0x000000ff0000720c */ /* 0x040fe40000f84270 */
[----:B------:R-:W-:Y:S02]  /*5c00*/  F2FP.F16.F32.PACK_AB R66, RZ, R66 ;  /* 0x00000042ff42723e */ /* 0x000fe400000000ff */
[----:B------:R-:W-:-:S02]  /*5c10*/  ISETP.GT.AND P5, PT, R0, RZ, P0 ;  /* 0x000000ff0000720c */ /* 0x000fc400007a4270 */
[----:B------:R-:W-:Y:S01]  /*5c20*/  F2FP.F16.F32.PACK_AB R67, RZ, R67 ;  /* 0x00000043ff43723e */ /* 0x000fe200000000ff */
[----:B------:R-:W-:Y:S01]  /*5c30*/  @P2 STG.E.U16 desc[UR36][R6.64+0xa0], R66 ;  /* 0x0000a04206002986 */ /* 0x000fe2000c101524 */
[----:B------:R-:W-:Y:S02]  /*5c40*/  F2FP.F16.F32.PACK_AB R68, RZ, R68 ;  /* 0x00000044ff44723e */ /* 0x000fe400000000ff */
[C---:B------:R-:W-:Y:S01]  /*5c50*/  ISETP.GT.AND P2, PT, R0.reuse, 0x8, P1 ;  /* 0x000000080000780c */ /* 0x040fe20000f44270 */
[----:B------:R-:W-:Y:S01]  /*5c60*/  @P3 STG.E.U16 desc[UR36][R6.64+0xa2], R67 ;  /* 0x0000a24306003986 */ /* 0x000fe2000c101524 */
[----:B------:R-:W-:Y:S02]  /*5c70*/  ISETP.GT.AND P1, PT, R3, 0x60, PT ;  /* 0x000000600300780c */ /* 0x000fe40003f24270 */
[----:B------:R-:W-:Y:S01]  /*5c80*/  F2FP.F16.F32.PACK_AB R69, RZ, R69 ;  /* 0x00000045ff45723e */ /* 0x000fe200000000ff */
[----:B------:R-:W-:Y:S01]  /*5c90*/  @P4 STG.E.U16 desc[UR36][R4.64+0xb0], R68 ;  /* 0x0000b04404004986 */ /* 0x000fe2000c101524 */
[----:B------:R-:W-:-:S02]  /*5ca0*/  ISETP.GT.AND P3, PT, R0, 0x8, P0 ;  /* 0x000000080000780c */ /* 0x000fc40000764270 */
[----:B------:R-:W-:Y:S01]  /*5cb0*/  ISETP.GT.AND P0, PT, R3, 0x61, PT ;  /* 0x000000610300780c */ /* 0x000fe20003f04270 */
[----:B------:R-:W-:Y:S01]  /*5cc0*/  @P5 STG.E.U16 desc[UR36][R4.64+0xb2], R69 ;  /* 0x0000b24504005986 */ /* 0x000fe2000c101524 */
[C---:B------:R-:W-:Y:S02]  /*5cd0*/  ISETP.GT.AND P4, PT, R0.reuse, RZ, P1 ;  /* 0x000000ff0000720c */ /* 0x040fe40000f84270 */
[----:B------:R-:W-:Y:S02]  /*5ce0*/  ISETP.GT.AND P5, PT, R0, RZ, P0 ;  /* 0x000000ff0000720c */ /* 0x000fe400007a4270 */
[----:B------:R-:W-:Y:S02]  /*5cf0*/  F2FP.F16.F32.PACK_AB R70, RZ, R70 ;  /* 0x00000046ff46723e */ /* 0x000fe400000000ff */
[----:B------:R-:W-:Y:S02]  /*5d00*/  F2FP.F16.F32.PACK_AB R71, RZ, R71 ;  /* 0x00000047ff47723e */ /* 0x000fe400000000ff */
[----:B------:R-:W-:Y:S01]  /*5d10*/  F2FP.F16.F32.PACK_AB R72, RZ, R72 ;  /* 0x00000048ff48723e */ /* 0x000fe200000000ff */
[----:B------:R-:W-:Y:S01]  /*5d20*/  @P2 STG.E.U16 desc[UR36][R6.64+0xb0], R70 ;  /* 0x0000b04606002986 */ /* 0x000fe2000c101524 */
[----:B------:R-:W-:-:S02]  /*5d30*/  F2FP.F16.F32.PACK_AB R73, RZ, R73 ;  /* 0x00000049ff49723e */ /* 0x000fc400000000ff */
[C---:B------:R-:W-:Y:S01]  /*5d40*/  ISETP.GT.AND P1, PT, R0.reuse, 0x8, P1 ;  /* 0x000000080000780c */ /* 0x040fe20000f24270 */
[----:B------:R-:W-:Y:S01]  /*5d50*/  @P3 STG.E.U16 desc[UR36][R6.64+0xb2], R71 ;  /* 0x0000b24706003986 */ /* 0x000fe2000c101524 */
[C---:B------:R-:W-:Y:S02]  /*5d60*/  ISETP.GT.AND P2, PT, R0.reuse, 0x8, P0 ;  /* 0x000000080000780c */ /* 0x040fe40000744270 */
[C---:B------:R-:W-:Y:S01]  /*5d70*/  ISETP.GT.AND P0, PT, R3.reuse, 0x69, PT ;  /* 0x000000690300780c */ /* 0x040fe20003f04270 */
[----:B------:R-:W-:Y:S01]  /*5d80*/  @P4 STG.E.U16 desc[UR36][R4.64+0xc0], R72 ;  /* 0x0000c04804004986 */ /* 0x000fe2000c101524 */
[----:B------:R-:W-:Y:S02]  /*5d90*/  ISETP.GT.AND P4, PT, R3, 0x68, PT ;  /* 0x000000680300780c */ /* 0x000fe40003f84270 */
[----:B------:R-:W-:Y:S01]  /*5da0*/  F2FP.F16.F32.PACK_AB R74, RZ, R74 ;  /* 0x0000004aff4a723e */ /* 0x000fe200000000ff */
[----:B------:R-:W-:Y:S01]  /*5db0*/  @P5 STG.E.U16 desc[UR36][R4.64+0xc2], R73 ;  /* 0x0000c24904005986 */ /* 0x000fe2000c101524 */
[----:B------:R-:W-:-:S02]  /*5dc0*/  ISETP.GT.AND P5, PT, R0, RZ, P4 ;  /* 0x000000ff0000720c */ /* 0x000fc400027a4270 */
[C---:B------:R-:W-:Y:S01]  /*5dd0*/  ISETP.GT.AND P3, PT, R0.reuse, RZ, P0 ;  /* 0x000000ff0000720c */ /* 0x040fe20000764270 */
[----:B------:R-:W-:Y:S01]  /*5de0*/  @P1 STG.E.U16 desc[UR36][R6.64+0xc0], R74 ;  /* 0x0000c04a06001986 */ /* 0x000fe2000c101524 */
[----:B------:R-:W-:Y:S02]  /*5df0*/  F2FP.F16.F32.PACK_AB R75, RZ, R75 ;  /* 0x0000004bff4b723e */ /* 0x000fe400000000ff */
[----:B------:R-:W-:Y:S02]  /*5e00*/  F2FP.F16.F32.PACK_AB R76, RZ, R76 ;  /* 0x0000004cff4c723e */ /* 0x000fe400000000ff */
[C---:B------:R-:W-:Y:S01]  /*5e10*/  ISETP.GT.AND P4, PT, R0.reuse, 0x8, P4 ;  /* 0x000000080000780c */ /* 0x040fe20002784270 */
[----:B------:R-:W-:Y:S01]  /*5e20*/  @P2 STG.E.U16 desc[UR36][R6.64+0xc2], R75 ;  /* 0x0000c24b06002986 */ /* 0x000fe2000c101524 */
[----:B------:R-:W-:Y:S02]  /*5e30*/  F2FP.F16.F32.PACK_AB R77, RZ, R77 ;  /* 0x0000004dff4d723e */ /* 0x000fe400000000ff */
[----:B------:R-:W-:Y:S01]  /*5e40*/  ISETP.GT.AND P2, PT, R3, 0x71, PT ;  /* 0x000000710300780c */ /* 0x000fe20003f44270 */
[----:B------:R-:W-:Y:S01]  /*5e50*/  @P5 STG.E.U16 desc[UR36][R4.64+0xd0], R76 ;  /* 0x0000d04c04005986 */ /* 0x000fe2000c101524 */
[----:B------:R-:W-:-:S02]  /*5e60*/  ISETP.GT.AND P5, PT, R0, 0x8, P0 ;  /* 0x000000080000780c */ /* 0x000fc400007a4270 */
[C---:B------:R-:W-:Y:S01]  /*5e70*/  ISETP.GT.AND P1, PT, R3.reuse, 0x78, PT ;  /* 0x000000780300780c */ /* 0x040fe20003f24270 */
[----:B------:R-:W-:Y:S01]  /*5e80*/  @P3 STG.E.U16 desc[UR36][R4.64+0xd2], R77 ;  /* 0x0000d24d04003986 */ /* 0x000fe2000c101524 */
[C---:B------:R-:W-:Y:S02]  /*5e90*/  ISETP.GT.AND P3, PT, R3.reuse, 0x70, PT ;  /* 0x000000700300780c */ /* 0x040fe40003f64270 */
[----:B------:R-:W-:Y:S01]  /*5ea0*/  ISETP.GT.AND P0, PT, R3, 0x79, PT ;  /* 0x000000790300780c */ /* 0x000fe20003f04270 */
[----:B------:R-:W-:Y:S01]  /*5eb0*/  @P4 IMAD.MOV.U32 R2, RZ, RZ, R6 ;  /* 0x000000ffff024224 */ /* 0x000fe200078e0006 */
[----:B------:R-:W-:Y:S01]  /*5ec0*/  F2FP.F16.F32.PACK_AB R78, RZ, R78 ;  /* 0x0000004eff4e723e */ /* 0x000fe200000000ff */
[----:B------:R-:W-:Y:S01]  /*5ed0*/  @P4 IMAD.MOV.U32 R3, RZ, RZ, R7 ;  /* 0x000000ffff034224 */ /* 0x000fe200078e0007 */
[----:B------:R-:W-:Y:S02]  /*5ee0*/  F2FP.F16.F32.PACK_AB R79, RZ, R79 ;  /* 0x0000004fff4f723e */ /* 0x000fe400000000ff */
[----:B------:R-:W-:-:S02]  /*5ef0*/  F2FP.F16.F32.PACK_AB R80, RZ, R80 ;  /* 0x00000050ff50723e */ /* 0x000fc400000000ff */
[----:B------:R0:W-:Y:S01]  /*5f00*/  @P4 STG.E.U16 desc[UR36][R2.64+0xd0], R78 ;  /* 0x0000d04e02004986 */ /* 0x0001e2000c101524 */
[C---:B------:R-:W-:Y:S02]  /*5f10*/  ISETP.GT.AND P4, PT, R0.reuse, RZ, P2 ;  /* 0x000000ff0000720c */ /* 0x040fe40001784270 */
[----:B------:R-:W-:Y:S02]  /*5f20*/  F2FP.F16.F32.PACK_AB R81, RZ, R81 ;  /* 0x00000051ff51723e */ /* 0x000fe400000000ff */
[----:B------:R-:W-:Y:S02]  /*5f30*/  ISETP.GT.AND P2, PT, R0, 0x8, P2 ;  /* 0x000000080000780c */ /* 0x000fe40001744270 */
[----:B------:R-:W-:Y:S02]  /*5f40*/  F2FP.F16.F32.PACK_AB R82, RZ, R82 ;  /* 0x00000052ff52723e */ /* 0x000fe400000000ff */
[----:B------:R-:W-:Y:S02]  /*5f50*/  F2FP.F16.F32.PACK_AB R83, RZ, R83 ;  /* 0x00000053ff53723e */ /* 0x000fe400000000ff */
[----:B------:R-:W-:Y:S01]  /*5f60*/  F2FP.F16.F32.PACK_AB R84, RZ, R84 ;  /* 0x00000054ff54723e */ /* 0x000fe200000000ff */
[----:B0-----:R-:W-:Y:S01]  /*5f70*/  @P5 IMAD.MOV.U32 R2, RZ, RZ, R6 ;  /* 0x000000ffff025224 */ /* 0x001fe200078e0006 */
[----:B------:R-:W-:Y:S01]  /*5f80*/  F2FP.F16.F32.PACK_AB R85, RZ, R85 ;  /* 0x00000055ff55723e */ /* 0x000fe200000000ff */
[----:B------:R-:W-:Y:S01]  /*5f90*/  @P5 IMAD.MOV.U32 R3, RZ, RZ, R7 ;  /* 0x000000ffff035224 */ /* 0x000fe200078e0007 */
[----:B------:R-:W-:-:S02]  /*5fa0*/  F2FP.F16.F32.PACK_AB R86, RZ, R86 ;  /* 0x00000056ff56723e */ /* 0x000fc400000000ff */
[----:B------:R-:W-:Y:S02]  /*5fb0*/  F2FP.F16.F32.PACK_AB R87, RZ, R87 ;  /* 0x00000057ff57723e */ /* 0x000fe400000000ff */
[----:B------:R0:W-:Y:S01]  /*5fc0*/  @P5 STG.E.U16 desc[UR36][R2.64+0xd2], R79 ;  /* 0x0000d24f02005986 */ /* 0x0001e2000c101524 */
[C---:B------:R-:W-:Y:S02]  /*5fd0*/  ISETP.GT.AND P5, PT, R0.reuse, RZ, P3 ;  /* 0x000000ff0000720c */ /* 0x040fe40001fa4270 */
[----:B------:R-:W-:-:S11]  /*5fe0*/  ISETP.GT.AND P3, PT, R0, 0x8, P3 ;  /* 0x000000080000780c */ /* 0x000fd60001f64270 */
[----:B0-----:R-:W-:Y:S02]  /*5ff0*/  @P5 IMAD.MOV.U32 R2, RZ, RZ, R4 ;  /* 0x000000ffff025224 */ /* 0x001fe400078e0004 */
[----:B------:R-:W-:-:S05]  /*6000*/  @P5 IMAD.MOV.U32 R3, RZ, RZ, R5 ;  /* 0x000000ffff035224 */ /* 0x000fca00078e0005 */
[----:B------:R0:W-:Y:S01]  /*6010*/  @P5 STG.E.U16 desc[UR36][R2.64+0xe0], R80 ;  /* 0x0000e05002005986 */ /* 0x0001e2000c101524 */
[C---:B------:R-:W-:Y:S02]  /*6020*/  ISETP.GT.AND P5, PT, R0.reuse, RZ, P0 ;  /* 0x000000ff0000720c */ /* 0x040fe400007a4270 */
[----:B------:R-:W-:Y:S01]  /*6030*/  ISETP.GT.AND P0, PT, R0, 0x8, P0 ;  /* 0x000000080000780c */ /* 0x000fe20000704270 */
[----:B0-----:R-:W-:Y:S02]  /*6040*/  @P4 IMAD.MOV.U32 R2, RZ, RZ, R4 ;  /* 0x000000ffff024224 */ /* 0x001fe400078e0004 */
[----:B------:R-:W-:-:S05]  /*6050*/  @P4 IMAD.MOV.U32 R3, RZ, RZ, R5 ;  /* 0x000000ffff034224 */ /* 0x000fca00078e0005 */
[----:B------:R0:W-:Y:S01]  /*6060*/  @P4 STG.E.U16 desc[UR36][R2.64+0xe2], R81 ;  /* 0x0000e25102004986 */ /* 0x0001e2000c101524 */
[C---:B------:R-:W-:Y:S02]  /*6070*/  ISETP.GT.AND P4, PT, R0.reuse, RZ, P1 ;  /* 0x000000ff0000720c */ /* 0x040fe40000f84270 */
[----:B------:R-:W-:Y:S01]  /*6080*/  ISETP.GT.AND P1, PT, R0, 0x8, P1 ;  /* 0x000000080000780c */ /* 0x000fe20000f24270 */
[----:B0-----:R-:W-:Y:S02]  /*6090*/  @P3 IMAD.MOV.U32 R2, RZ, RZ, R6 ;  /* 0x000000ffff023224 */ /* 0x001fe400078e0006 */
[----:B------:R-:W-:-:S05]  /*60a0*/  @P3 IMAD.MOV.U32 R3, RZ, RZ, R7 ;  /* 0x000000ffff033224 */ /* 0x000fca00078e0007 */
[----:B------:R0:W-:Y:S02]  /*60b0*/  @P3 STG.E.U16 desc[UR36][R2.64+0xe0], R82 ;  /* 0x0000e05202003986 */ /* 0x0001e4000c101524 */
[----:B0-----:R-:W-:Y:S02]  /*60c0*/  @P2 IMAD.MOV.U32 R2, RZ, RZ, R6 ;  /* 0x000000ffff022224 */ /* 0x001fe400078e0006 */
[----:B------:R-:W-:-:S05]  /*60d0*/  @P2 IMAD.MOV.U32 R3, RZ, RZ, R7 ;  /* 0x000000ffff032224 */ /* 0x000fca00078e0007 */
[----:B------:R0:W-:Y:S02]  /*60e0*/  @P2 STG.E.U16 desc[UR36][R2.64+0xe2], R83 ;  /* 0x0000e25302002986 */ /* 0x0001e4000c101524 */
[----:B0-----:R-:W-:Y:S02]  /*60f0*/  @P4 IMAD.MOV.U32 R2, RZ, RZ, R4 ;  /* 0x000000ffff024224 */ /* 0x001fe400078e0004 */
[----:B------:R-:W-:-:S05]  /*6100*/  @P4 IMAD.MOV.U32 R3, RZ, RZ, R5 ;  /* 0x000000ffff034224 */ /* 0x000fca00078e0005 */
[----:B------:R0:W-:Y:S04]  /*6110*/  @P4 STG.E.U16 desc[UR36][R2.64+0xf0], R84 ;  /* 0x0000f05402004986 */ /* 0x0001e8000c101524 */
[----:B------:R1:W-:Y:S01]  /*6120*/  @P5 STG.E.U16 desc[UR36][R4.64+0xf2], R85 ;  /* 0x0000f25504005986 */ /* 0x0003e2000c101524 */
[----:B0-----:R-:W-:Y:S02]  /*6130*/  @P1 IMAD.MOV.U32 R2, RZ, RZ, R6 ;  /* 0x000000ffff021224 */ /* 0x001fe400078e0006 */
[----:B------:R-:W-:-:S05]  /*6140*/  @P1 IMAD.MOV.U32 R3, RZ, RZ, R7 ;  /* 0x000000ffff031224 */ /* 0x000fca00078e0007 */
[----:B------:R1:W-:Y:S04]  /*6150*/  @P1 STG.E.U16 desc[UR36][R2.64+0xf0], R86 ;  /* 0x0000f05602001986 */ /* 0x0003e8000c101524 */
[----:B------:R1:W-:Y:S02]  /*6160*/  @P0 STG.E.U16 desc[UR36][R6.64+0xf2], R87 ;  /* 0x0000f25706000986 */ /* 0x0003e4000c101524 */
.L_x_162:
[----:B------:R-:W-:Y:S05]  /*6170*/  BSYNC B0 ;  /* 0x0000000000007941 */ /* 0x000fea0003800000 */
.L_x_36:
[----:B01----:R-:W2:Y:S01]  /*6180*/  LDL.64 R2, [R1] ;  /* 0x0000000001027983 */ /* 0x003ea20000100a00 */
[----:B------:R-:W-:Y:S01]  /*6190*/  ULDC.64 UR4, c[0x0][0x650] ;  /* 0x0001940000047ab9 */ /* 0x000fe20000000a00 */
[----:B------:R0:W-:Y:S01]  /*61a0*/  SYNCS.ARRIVE.TRANS64.A1T0 RZ, [R98+UR47], RZ ;  /* 0x000000ff62ff79a7 */ /* 0x0001e2000810002f */
[----:B------:R-:W-:Y:S01]  /*61b0*/  PRMT R0, RZ, 0x7610, R0 ;  /* 0x00007610ff007816 */ /* 0x000fe20000000000 */
[----:B-----5:R-:W-:Y:S02]  /*61c0*/  IMAD.MOV.U32 R19, RZ, RZ, -0x1 ;  /* 0xffffffffff137424 */ /* 0x020fe400078e00ff */
[----:B------:R-:W-:Y:S01]  /*61d0*/  IMAD.MOV.U32 R22, RZ, RZ, -0x1 ;  /* 0xffffffffff167424 */ /* 0x000fe200078e00ff */
[----:B--2---:R-:W-:-:S04]  /*61e0*/  LEA R18, P0, R2, R18, 0x1 ;  /* 0x0000001202127211 */ /* 0x004fc800078008ff */
[----:B------:R-:W-:Y:S01]  /*61f0*/  LEA.HI.X R17, R2, R17, R23, 0x1, P0 ;  /* 0x0000001102117211 */ /* 0x000fe200000f0c17 */
[----:B------:R-:W-:Y:S01]  /*6200*/  IMAD.MOV.U32 R2, RZ, RZ, -0x1 ;  /* 0xffffffffff027424 */ /* 0x000fe200078e00ff */
[----:B------:R-:W-:-:S04]  /*6210*/  ISETP.GE.U32.AND P0, PT, R18, UR4, PT ;  /* 0x0000000412007c0c */ /* 0x000fc8000bf06070 */
[----:B------:R-:W-:-:S13]  /*6220*/  ISETP.GE.U32.AND.EX P0, PT, R17, UR5, PT, P0 ;  /* 0x0000000511007c0c */ /* 0x000fda000bf06100 */
[----:B0-----:R-:W-:Y:S05]  /*6230*/  @P0 BRA `(.L_x_163) ;  /* 0x0000000400700947 */ /* 0x001fea0003800000 */
[----:B------:R-:W0:Y:S01]  /*6240*/  S2R R10, SR_CTAID.X ;  /* 0x00000000000a7919 */ /* 0x000e220000002500 */
[----:B------:R-:W1:Y:S01]  /*6250*/  LDC.64 R8, c[0x0][0x628] ;  /* 0x00018a00ff087b82 */ /* 0x000e620000000a00 */
[----:B------:R-:W-:Y:S01]  /*6260*/  ULDC UR4, c[0x0][0x150] ;  /* 0x0000540000047ab9 */ /* 0x000fe20000000800 */
[----:B---34-:R-:W-:Y:S01]  /*6270*/  IMAD.MOV.U32 R6, RZ, RZ, R18 ;  /* 0x000000ffff067224 */ /* 0x018fe200078e0012 */
[----:B------:R-:W2:Y:S01]  /*6280*/  S2R R20, SR_CTAID.Y ;  /* 0x0000000000147919 */ /* 0x000ea20000002600 */
[----:B------:R-:W-:-:S04]  /*6290*/  IMAD.MOV.U32 R7, RZ, RZ, R17 ;  /* 0x000000ffff077224 */ /* 0x000fc800078e0011 */
[----:B------:R-:W3:Y:S08]  /*62a0*/  LDC R15, c[0x0][0x144] ;  /* 0x00005100ff0f7b82 */ /* 0x000ef00000000800 */
[----:B------:R-:W4:Y:S08]  /*62b0*/  LDC R0, c[0x0][0x630] ;  /* 0x00018c00ff007b82 */ /* 0x000f300000000800 */
[----:B------:R-:W2:Y:S01]  /*62c0*/  LDC.64 R12, c[0x0][0x620] ;  /* 0x00018800ff0c7b82 */ /* 0x000ea20000000a00 */
[----:B-1----:R-:W-:-:S04]  /*62d0*/  ISETP.NE.U32.AND P0, PT, R8, RZ, PT ;  /* 0x000000ff0800720c */ /* 0x002fc80003f05070 */
[----:B------:R-:W-:Y:S02]  /*62e0*/  ISETP.NE.AND.EX P0, PT, R9, RZ, PT, P0 ;  /* 0x000000ff0900720c */ /* 0x000fe40003f05300 */
[----:B0-----:R-:W-:-:S05]  /*62f0*/  I2FP.F32.U32 R2, R10 ;  /* 0x0000000a00027245 */ /* 0x001fca0000201000 */
[----:B------:R-:W-:-:S04]  /*6300*/  FMUL R2, R2, UR4 ;  /* 0x0000000402027c20 */ /* 0x000fc80008400000 */
[----:B------:R0:W1:Y:S02]  /*6310*/  F2I.U32.TRUNC.NTZ R14, R2 ;  /* 0x00000002000e7305 */ /* 0x000064000020f000 */
[----:B---34-:R-:W-:Y:S05]  /*6320*/  @!P0 BRA `(.L_x_164) ;  /* 0x0000000000288947 */ /* 0x018fea0003800000 */
[----:B------:R-:W3:Y:S02]  /*6330*/  LDC R3, c[0x0][0x634] ;  /* 0x00018d00ff037b82 */ /* 0x000ee40000000800 */
[----:B---3--:R-:W-:-:S05]  /*6340*/  IADD3 R7, P0, R18, R3, RZ ;  /* 0x0000000312077210 */ /* 0x008fca0007f1e0ff */
[----:B------:R-:W-:-:S04]  /*6350*/  IMAD.X R11, RZ, RZ, R17, P0 ;  /* 0x000000ffff0b7224 */ /* 0x000fc800000e0611 */
[----:B0-----:R-:W-:-:S04]  /*6360*/  IMAD.WIDE.U32 R2, R11, R8, RZ ;  /* 0x000000080b027225 */ /* 0x001fc800078e00ff */
[----:B------:R-:W-:-:S04]  /*6370*/  IMAD.WIDE.U32 R4, P0, R7, R9, R2 ;  /* 0x0000000907047225 */ /* 0x000fc80007800002 */
[----:B------:R-:W-:-:S04]  /*6380*/  IMAD.WIDE.U32 R2, R7, R8, RZ ;  /* 0x0000000807027225 */ /* 0x000fc800078e00ff */
[----:B------:R-:W-:Y:S01]  /*6390*/  IMAD.X R7, RZ, RZ, RZ, P0 ;  /* 0x000000ffff077224 */ /* 0x000fe200000e06ff */
[----:B------:R-:W-:Y:S01]  /*63a0*/  IADD3 RZ, P0, R3, R4, RZ ;  /* 0x0000000403ff7210 */ /* 0x000fe20007f1e0ff */
[----:B------:R-:W-:-:S04]  /*63b0*/  IMAD.MOV.U32 R6, RZ, RZ, R5 ;  /* 0x000000ffff067224 */ /* 0x000fc800078e0005 */
[----:B------:R-:W-:-:S08]  /*63c0*/  IMAD.WIDE.U32.X R6, R11, R9, R6, P0 ;  /* 0x000000090b067225 */ /* 0x000fd000000e0406 */
.L_x_164:
[----:B------:R-:W3:Y:S01]  /*63d0*/  LDC.64 R26, c[0x0][0x640] ;  /* 0x00019000ff1a7b82 */ /* 0x000ee20000000a00 */
[-C--:B------:R-:W-:Y:S01]  /*63e0*/  SHF.R.U64 R11, R6, R0.reuse, R7 ;  /* 0x00000000060b7219 */ /* 0x080fe20000001207 */
[----:B------:R-:W-:Y:S01]  /*63f0*/  IMAD.MOV.U32 R19, RZ, RZ, R17 ;  /* 0x000000ffff137224 */ /* 0x000fe200078e0011 */
[----:B------:R-:W-:Y:S01]  /*6400*/  SHF.R.U32.HI R0, RZ, R0, R7 ;  /* 0x00000000ff007219 */ /* 0x000fe20000011607 */
[----:B-1----:R-:W-:Y:S01]  /*6410*/  IMAD.MOV R14, RZ, RZ, -R14 ;  /* 0x000000ffff0e7224 */ /* 0x002fe200078e0a0e */
[----:B------:R-:W-:Y:S01]  /*6420*/  IADD3 R5, P0, RZ, -R11, RZ ;  /* 0x8000000bff057210 */ /* 0x000fe20007f1e0ff */
[----:B------:R-:W-:Y:S01]  /*6430*/  ULDC UR4, c[0x0][0x154] ;  /* 0x0000550000047ab9 */ /* 0x000fe20000000800 */
[----:B------:R-:W-:Y:S01]  /*6440*/  IMAD.MOV.U32 R7, RZ, RZ, 0x1 ;  /* 0x00000001ff077424 */ /* 0x000fe200078e00ff */
[----:B------:R-:W1:Y:S01]  /*6450*/  LDC R4, c[0x0][0x618] ;  /* 0x00018600ff047b82 */ /* 0x000e620000000800 */
[----:B------:R-:W-:Y:S02]  /*6460*/  IMAD R22, R15, R14, R10 ;  /* 0x0000000e0f167224 */ /* 0x000fe400078e020a */
[----:B------:R-:W-:-:S04]  /*6470*/  IMAD.X R3, RZ, RZ, ~R0, P0 ;  /* 0x000000ffff037224 */ /* 0x000fc800000e0e00 */
[-C--:B--2---:R-:W-:Y:S01]  /*6480*/  IMAD R0, R3, R12.reuse, RZ ;  /* 0x0000000c03007224 */ /* 0x084fe200078e02ff */
[----:B------:R-:W2:Y:S01]  /*6490*/  LDC R6, c[0x0][0x608] ;  /* 0x00018200ff067b82 */ /* 0x000ea20000000800 */
[----:B0-----:R-:W-:-:S04]  /*64a0*/  IMAD.WIDE.U32 R2, R5, R12, R18 ;  /* 0x0000000c05027225 */ /* 0x001fc800078e0012 */
[----:B------:R-:W-:Y:S01]  /*64b0*/  IMAD R5, R5, R13, R0 ;  /* 0x0000000d05057224 */ /* 0x000fe200078e0200 */
[----:B------:R-:W-:Y:S02]  /*64c0*/  I2FP.F32.U32 R0, R20 ;  /* 0x0000001400007245 */ /* 0x000fe40000201000 */
[----:B------:R-:W0:Y:S01]  /*64d0*/  LDC R24, c[0x0][0x658] ;  /* 0x00019600ff187b82 */ /* 0x000e220000000800 */
[----:B------:R-:W-:Y:S01]  /*64e0*/  IMAD.IADD R3, R3, 0x1, R5 ;  /* 0x0000000103037824 */ /* 0x000fe200078e0205 */
[----:B---3--:R-:W-:Y:S01]  /*64f0*/  ISETP.NE.U32.AND P0, PT, R26, RZ, PT ;  /* 0x000000ff1a00720c */ /* 0x008fe20003f05070 */
[----:B------:R-:W-:Y:S01]  /*6500*/  FMUL R0, R0, UR4 ;  /* 0x0000000400007c20 */ /* 0x000fe20008400000 */
[----:B------:R-:W-:Y:S02]  /*6510*/  IMAD.MOV.U32 R5, RZ, RZ, -0x1 ;  /* 0xffffffffff057424 */ /* 0x000fe400078e00ff */
[----:B------:R-:W-:Y:S01]  /*6520*/  ISETP.NE.AND.EX P0, PT, R27, RZ, PT, P0 ;  /* 0x000000ff1b00720c */ /* 0x000fe20003f05300 */
[----:B------:R3:W4:Y:S01]  /*6530*/  F2I.U32.TRUNC.NTZ R12, R0 ;  /* 0x00000000000c7305 */ /* 0x000722000020f000 */
[----:B------:R-:W3:Y:S01]  /*6540*/  LDC R15, c[0x0][0x148] ;  /* 0x00005200ff0f7b82 */ /* 0x000ee20000000800 */
[----:B-1----:R-:W-:-:S02]  /*6550*/  SHF.R.U64 R10, R2, R4, R3 ;  /* 0x00000004020a7219 */ /* 0x002fc40000001203 */
[----:B------:R-:W-:-:S05]  /*6560*/  SHF.R.U32.HI R3, RZ, R4, R3 ;  /* 0x00000004ff037219 */ /* 0x000fca0000011603 */
[----:B------:R-:W1:Y:S01]  /*6570*/  LDC R14, c[0x0][0x600] ;  /* 0x00018000ff0e7b82 */ /* 0x000e620000000800 */
[-CC-:B--2---:R-:W-:Y:S02]  /*6580*/  SHF.R.U64 R8, R10, R6.reuse, R3.reuse ;  /* 0x000000060a087219 */ /* 0x184fe40000001203 */
[----:B------:R-:W-:-:S05]  /*6590*/  SHF.R.U32.HI R3, RZ, R6, R3 ;  /* 0x00000006ff037219 */ /* 0x000fca0000011603 */
[----:B------:R-:W2:Y:S01]  /*65a0*/  LDC R21, c[0x0][0x648] ;  /* 0x00019200ff157b82 */ /* 0x000ea20000000800 */
[-CC-:B0-----:R-:W-:Y:S02]  /*65b0*/  SHF.R.U64 R13, R8, R24.reuse, R3.reuse ;  /* 0x00000018080d7219 */ /* 0x181fe40000001203 */
[-C--:B------:R-:W-:Y:S02]  /*65c0*/  SHF.L.U32 R5, R5, R24.reuse, RZ ;  /* 0x0000001805057219 */ /* 0x080fe400000006ff */
[-C--:B------:R-:W-:Y:S01]  /*65d0*/  SHF.R.U32.HI R3, RZ, R24.reuse, R3 ;  /* 0x00000018ff037219 */ /* 0x080fe20000011603 */
[----:B------:R-:W-:Y:S01]  /*65e0*/  IMAD.MOV.U32 R2, RZ, RZ, R13 ;  /* 0x000000ffff027224 */ /* 0x000fe200078e000d */
[----:B------:R-:W-:Y:S01]  /*65f0*/  SHF.L.U32 R24, R7, R24, RZ ;  /* 0x0000001807187219 */ /* 0x000fe200000006ff */
[----:B------:R-:W0:Y:S01]  /*6600*/  LDC R25, c[0x0][0x638] ;  /* 0x00018e00ff197b82 */ /* 0x000e220000000800 */
[----:B------:R-:W-:-:S07]  /*6610*/  LOP3.LUT R19, RZ, R5, RZ, 0x33, !PT ;  /* 0x00000005ff137212 */ /* 0x000fce00078e33ff */
[----:B------:R-:W0:Y:S01]  /*6620*/  LDC R28, c[0x0][0x610] ;  /* 0x00018400ff1c7b82 */ /* 0x000e220000000800 */
[----:B----4-:R-:W-:Y:S05]  /*6630*/  @!P0 BRA `(.L_x_165) ;  /* 0x0000000000288947 */ /* 0x010fea0003800000 */
[----:B---3--:R-:W3:Y:S02]  /*6640*/  LDC R0, c[0x0][0x64c] ;  /* 0x00019300ff007b82 */ /* 0x008ee40000000800 */
[----:B---3--:R-:W-:-:S05]  /*6650*/  IADD3 R7, P0, R13, R0, RZ ;  /* 0x000000000d077210 */ /* 0x008fca0007f1e0ff */
        /* <DEDUP_REMOVED lines=8> */
.L_x_165:
[----:B------:R-:W4:Y:S01]  /*66e0*/  LDC R4, c[0x0][0x65c] ;  /* 0x00019700ff047b82 */ /* 0x000f220000000800 */
[----:B--23--:R-:W-:Y:S01]  /*66f0*/  SHF.R.U64 R0, R2, R21, R3 ;  /* 0x0000001502007219 */ /* 0x00cfe20000001203 */
[----:B-1----:R-:W-:Y:S01]  /*6700*/  VIADD R3, R14, 0xffffffff ;  /* 0xffffffff0e037836 */ /* 0x002fe20000000000 */
[----:B------:R-:W-:Y:S01]  /*6710*/  LOP3.LUT R19, R8, R19, RZ, 0xc0, !PT ;  /* 0x0000001308137212 */ /* 0x000fe200078ec0ff */
[----:B------:R-:W-:Y:S02]  /*6720*/  IMAD.MOV R12, RZ, RZ, -R12 ;  /* 0x000000ffff0c7224 */ /* 0x000fe400078e0a0c */
[----:B------:R-:W-:Y:S01]  /*6730*/  IMAD.MOV R2, RZ, RZ, -R0 ;  /* 0x000000ffff027224 */ /* 0x000fe200078e0a00 */
[----:B------:R-:W-:Y:S01]  /*6740*/  LOP3.LUT R3, R10, R3, RZ, 0xc0, !PT ;  /* 0x000000030a037212 */ /* 0x000fe200078ec0ff */
[----:B------:R-:W-:Y:S02]  /*6750*/  IMAD R19, R24, R0, R19 ;  /* 0x0000000018137224 */ /* 0x000fe400078e0213 */
[----:B0-----:R-:W-:-:S04]  /*6760*/  IMAD R0, R2, R25, R13 ;  /* 0x0000001902007224 */ /* 0x001fc800078e020d */
[----:B------:R-:W-:Y:S01]  /*6770*/  IMAD R2, R0, R14, R3 ;  /* 0x0000000e00027224 */ /* 0x000fe200078e0203 */
[----:B----4-:R-:W-:Y:S01]  /*6780*/  ISETP.NE.AND P0, PT, R4, 0x1, PT ;  /* 0x000000010400780c */ /* 0x010fe20003f05270 */
[----:B------:R-:W-:-:S05]  /*6790*/  IMAD.MOV.U32 R4, RZ, RZ, 0x1 ;  /* 0x00000001ff047424 */ /* 0x000fca00078e00ff */
[----:B------:R-:W-:-:S07]  /*67a0*/  PRMT R0, R4, 0x7610, R0 ;  /* 0x0000761004007816 */ /* 0x000fce0000000000 */
[----:B------:R-:W-:-:S04]  /*67b0*/  @P0 IMAD R22, R15, R12, R20 ;  /* 0x0000000c0f160224 */ /* 0x000fc800078e0214 */
[----:B------:R-:W-:-:S05]  /*67c0*/  IMAD R19, R19, R28, R22 ;  /* 0x0000001c13137224 */ /* 0x000fca00078e0216 */
[----:B------:R-:W-:Y:S02]  /*67d0*/  SEL R22, R2, R19, !P0 ;  /* 0x0000001302167207 */ /* 0x000fe40004000000 */
[----:B------:R-:W-:Y:S01]  /*67e0*/  SEL R19, R19, R2, !P0 ;  /* 0x0000000213137207 */ /* 0x000fe20004000000 */
[----:B------:R-:W-:-:S07]  /*67f0*/  IMAD.MOV.U32 R2, RZ, RZ, R11 ;  /* 0x000000ffff027224 */ /* 0x000fce00078e000b */
.L_x_163:
[----:B------:R-:W-:Y:S02]  /*6800*/  LOP3.LUT P0, RZ, R0, 0xff, RZ, 0xc0, !PT ;  /* 0x000000ff00ff7812 */ /* 0x000fe4000780c0ff */
[----:B------:R-:W-:-:S11]  /*6810*/  LOP3.LUT R103, R103, 0x1, RZ, 0x3c, !PT ;  /* 0x0000000167677812 */ /* 0x000fd600078e3cff */
[----:B------:R-:W-:Y:S05]  /*6820*/  @P0 BRA `(.L_x_166) ;  /* 0xffffffac00b00947 */ /* 0x000fea000383ffff */
[----:B------:R-:W-:Y:S05]  /*6830*/  EXIT ;  /* 0x000000000000794d */ /* 0x000fea0003800000 */
.L_x_17:
[----:B------:R-:W-:-:S08]  /*6840*/  ISETP.NE.AND P0, PT, R5, RZ, PT ;  /* 0x000000ff0500720c */ /* 0x000fd00003f05270 */
[----:B0-----:R-:W0:-:S00]  /*6850*/  USETMAXREG.DEALLOC.CTAPOOL 0x28 ;  /* 0x00000028000079c8 */ /* 0x001e0000080e0500 */
[----:B------:R-:W-:Y:S05]  /*6860*/  @P0 EXIT ;  /* 0x000000000000094d */ /* 0x000fea0003800000 */
[----:B0-----:R-:W-:Y:S01]  /*6870*/  LOP3.LUT P0, RZ, R8, 0xff, RZ, 0xc0, !PT ;  /* 0x000000ff08ff7812 */ /* 0x001fe2000780c0ff */
[----:B------:R-:W-:Y:S02]  /*6880*/  IMAD.MOV.U32 R0, RZ, RZ, 0x1 ;  /* 0x00000001ff007424 */ /* 0x000fe400078e00ff */
[----:B------:R-:W-:-:S10]  /*6890*/  IMAD.MOV.U32 R7, RZ, RZ, RZ ;  /* 0x000000ffff077224 */ /* 0x000fd400078e00ff */
[----:B------:R-:W-:Y:S05]  /*68a0*/  @!P0 BRA `(.L_x_167) ;  /* 0x0000000c00388947 */ /* 0x000fea0003800000 */
[----:B------:R-:W0:Y:S01]  /*68b0*/  S2R R9, SR_CgaCtaId ;  /* 0x0000000000097919 */ /* 0x000e220000008800 */
[----:B------:R-:W-:Y:S01]  /*68c0*/  LOP3.LUT P0, RZ, R4, 0x1f, RZ, 0xc0, !PT ;  /* 0x0000001f04ff7812 */ /* 0x000fe2000780c0ff */
[----:B------:R-:W-:Y:S01]  /*68d0*/  ULDC UR5, c[0x0][0x658] ;  /* 0x0001960000057ab9 */ /* 0x000fe20000000800 */
[----:B------:R-:W-:Y:S01]  /*68e0*/  UMOV UR6, 0xffffffff ;  /* 0xffffffff00067882 */ /* 0x000fe20000000000 */
[----:B------:R-:W-:Y:S01]  /*68f0*/  BSSY B0, `(.L_x_167) ;  /* 0x00000c9000007945 */ /* 0x000fe20003800000 */
[----:B------:R-:W-:Y:S01]  /*6900*/  USHF.L.U32 UR6, UR6, UR5, URZ ;  /* 0x0000000506067299 */ /* 0x000fe2000800063f */
[C---:B------:R-:W-:Y:S01]  /*6910*/  ISETP.NE.AND P2, PT, R3.reuse, RZ, PT ;  /* 0x000000ff0300720c */ /* 0x040fe20003f45270 */
[----:B------:R-:W-:Y:S01]  /*6920*/  IMAD.MOV.U32 R8, RZ, RZ, 0x1 ;  /* 0x00000001ff087424 */ /* 0x000fe200078e00ff */
[----:B------:R-:W-:Y:S01]  /*6930*/  ISETP.NE.OR P0, PT, R3, RZ, !P0 ;  /* 0x000000ff0300720c */ /* 0x000fe20004705670 */
[----:B------:R-:W-:Y:S01]  /*6940*/  IMAD.MOV.U32 R0, RZ, RZ, 0x1 ;  /* 0x00000001ff007424 */ /* 0x000fe200078e00ff */
[----:B------:R-:W-:Y:S01]  /*6950*/  LOP3.LUT R6, R16, 0x2, RZ, 0xfc, !PT ;  /* 0x0000000210067812 */ /* 0x000fe200078efcff */
[----:B------:R-:W-:Y:S01]  /*6960*/  IMAD.MOV.U32 R7, RZ, RZ, RZ ;  /* 0x000000ffff077224 */ /* 0x000fe200078e00ff */
[----:B------:R-:W-:Y:S01]  /*6970*/  ULDC UR4, c[0x0][0x600] ;  /* 0x0001800000047ab9 */ /* 0x000fe20000000800 */
[----:B------:R-:W-:Y:S01]  /*6980*/  UMOV UR7, 0x1 ;  /* 0x0000000100077882 */ /* 0x000fe20000000000 */
[----:B------:R-:W-:-:S02]  /*6990*/  UIADD3 UR19, UR40, 0x1, URZ ;  /* 0x0000000128137890 */ /* 0x000fc4000fffe03f */
[----:B------:R-:W-:Y:S02]  /*69a0*/  UIADD3 UR15, UR4, -0x1, URZ ;  /* 0xffffffff040f7890 */ /* 0x000fe4000fffe03f */
[----:B------:R-:W-:Y:S02]  /*69b0*/  USHF.L.U32 UR17, UR7, UR5, URZ ;  /* 0x0000000507117299 */ /* 0x000fe4000800063f */
[----:B------:R-:W-:Y:S01]  /*69c0*/  ULOP3.LUT UR16, URZ, UR6, URZ, 0x33, !UPT ;  /* 0x000000063f107292 */ /* 0x000fe2000f8e333f */
[----:B------:R-:W-:Y:S01]  /*69d0*/  ULDC.64 UR20, c[0x0][0x198] ;  /* 0x0000660000147ab9 */ /* 0x000fe20000000a00 */
[C---:B0-----:R-:W-:Y:S02]  /*69e0*/  IMAD.SHL.U32 R10, R9.reuse, 0x40, RZ ;  /* 0x00000040090a7824 */ /* 0x041fe400078e00ff */
[----:B------:R-:W-:-:S03]  /*69f0*/  IMAD.SHL.U32 R9, R9, 0x800, RZ ;  /* 0x0000080009097824 */ /* 0x000fc600078e00ff */
[----:B------:R-:W-:-:S07]  /*6a00*/  LOP3.LUT R10, R10, 0x40, RZ, 0xc0, !PT ;  /* 0x000000400a0a7812 */ /* 0x000fce00078ec0ff */
.L_x_179:
[----:B------:R-:W-:-:S03]  /*6a10*/  UMOV UR4, 0xffffffff ;  /* 0xffffffff00047882 */ /* 0x000fc60000000000 */
[----:B------:R-:W-:Y:S05]  /*6a20*/  BRA.DIV UR4, `(.L_x_168) ;  /* 0x0000000e04c87947 */ /* 0x000fea000b800000 */
[----:B------:R-:W-:-:S13]  /*6a30*/  ELECT P6, URZ, PT ;  /* 0x00000000003f782f */ /* 0x000fda00038c0000 */
.L_x_191:
[----:B------:R-:W0:Y:S01]  /*6a40*/  LDC R3, c[0x0][0x28c] ;  /* 0x0000a300ff037b82 */ /* 0x000e220000000800 */
[----:B------:R-:W-:Y:S01]  /*6a50*/  BSSY B1, `(.L_x_169) ;  /* 0x0000039000017945 */ /* 0x000fe20003800000 */
[----:B0-----:R-:W-:-:S13]  /*6a60*/  ISETP.LT.OR P6, PT, R3, 0x1, !P6 ;  /* 0x000000010300780c */ /* 0x001fda00077c1670 */
[----:B------:R-:W-:Y:S05]  /*6a70*/  @P6 BRA `(.L_x_170) ;  /* 0x0000000000d86947 */ /* 0x000fea0003800000 */
[----:B------:R-:W-:Y:S02]  /*6a80*/  IMAD R22, R22, 0x80, R10 ;  /* 0x0000008016167824 */ /* 0x000fe400078e020a */
[----:B------:R-:W-:Y:S02]  /*6a90*/  IMAD.SHL.U32 R19, R19, 0x40, RZ ;  /* 0x0000004013137824 */ /* 0x000fe400078e00ff */
[----:B------:R-:W-:Y:S02]  /*6aa0*/  IMAD.MOV.U32 R15, RZ, RZ, RZ ;  /* 0x000000ffff0f7224 */ /* 0x000fe400078e00ff */
[----:B------:R-:W-:Y:S02]  /*6ab0*/  IMAD.U32 R20, RZ, RZ, UR19 ;  /* 0x00000013ff147e24 */ /* 0x000fe4000f8e00ff */
[----:B------:R-:W-:Y:S02]  /*6ac0*/  IMAD.MOV.U32 R3, RZ, RZ, R0 ;  /* 0x000000ffff037224 */ /* 0x000fe400078e0000 */
[----:B------:R-:W-:-:S07]  /*6ad0*/  IMAD.MOV.U32 R4, RZ, RZ, R7 ;  /* 0x000000ffff047224 */ /* 0x000fce00078e0007 */
.L_x_174:
[----:B------:R-:W0:Y:S01]  /*6ae0*/  S2R R12, SR_CgaCtaId ;  /* 0x00000000000c7919 */ /* 0x000e220000008800 */
[----:B------:R-:W-:Y:S01]  /*6af0*/  MOV R5, 0x400 ;  /* 0x0000040000057802 */ /* 0x000fe20000000f00 */
[----:B------:R-:W1:Y:S03]  /*6b00*/  @!P2 LDC R11, c[0x0][0x500] ;  /* 0x00014000ff0bab82 */ /* 0x000e660000000800 */
[----:B0-----:R-:W-:Y:S02]  /*6b10*/  LEA R13, R12, R5, 0x18 ;  /* 0x000000050c0d7211 */ /* 0x001fe400078ec0ff */
[----:B------:R-:W-:-:S03]  /*6b20*/  SHF.L.U32 R5, R3, 0x1f, RZ ;  /* 0x0000001f03057819 */ /* 0x000fc600000006ff */
[----:B------:R-:W-:-:S04]  /*6b30*/  IMAD R14, R4, 0x8, R13 ;  /* 0x00000008040e7824 */ /* 0x000fc800078e020d */
[----:B------:R-:W0:Y:S02]  /*6b40*/  SYNCS.PHASECHK.TRANS64.TRYWAIT P1, [R14+URZ+0x18], R5 ;  /* 0x000018050e0075a7 */ /* 0x000e24000802017f */
[----:B01----:R-:W-:Y:S05]  /*6b50*/  @!P1 BRA `(.L_x_171) ;  /* 0x0000000c009c9947 */ /* 0x003fea0003800000 */
.L_x_192:
[----:B0-----:R-:W-:Y:S01]  /*6b60*/  PRMT R5, R6, 0x9910, RZ ;  /* 0x0000991006057816 */ /* 0x001fe200000000ff */
[----:B------:R0:W-:Y:S03]  /*6b70*/  @!P2 SYNCS.ARRIVE.TRANS64 RZ, [R14+URZ], R11 ;  /* 0x0000000b0effa9a7 */ /* 0x0001e6000800003f */
[----:B------:R-:W-:-:S13]  /*6b80*/  ISETP.NE.AND P1, PT, R5, 0x2, PT ;  /* 0x000000020500780c */ /* 0x000fda0003f25270 */
[----:B0-----:R-:W-:Y:S05]  /*6b90*/  @P1 BRA `(.L_x_172) ;  /* 0x0000000000041947 */ /* 0x001fea0003800000 */
[----:B------:R-:W-:Y:S01]  /*6ba0*/  BPT.TRAP 0x1 ;  /* 0x000000040000795c */ /* 0x000fe20000300000 */
.L_x_172:
[----:B------:R-:W-:Y:S05]  /*6bb0*/  @P0 BRA `(.L_x_173) ;  /* 0x0000000000040947 */ /* 0x000fea0003800000 */
[----:B------:R-:W-:Y:S01]  /*6bc0*/  BPT.TRAP 0x1 ;  /* 0x000000040000795c */ /* 0x000fe20000300000 */
.L_x_173:
[----:B------:R-:W-:Y:S01]  /*6bd0*/  IMAD.SHL.U32 R12, R4, 0x1000, RZ ;  /* 0x00001000040c7824 */ /* 0x000fe200078e00ff */
[----:B------:R-:W-:Y:S01]  /*6be0*/  R2UR UR9, R14 ;  /* 0x000000000e0972ca */ /* 0x000fe200000e0000 */
[----:B------:R-:W-:Y:S01]  /*6bf0*/  VIADD R20, R20, 0xffffffff ;  /* 0xffffffff14147836 */ /* 0x000fe20000000000 */
[----:B------:R-:W-:Y:S01]  /*6c00*/  R2UR UR11, R19 ;  /* 0x00000000130b72ca */ /* 0x000fe200000e0000 */
[----:B------:R-:W-:Y:S01]  /*6c10*/  UIADD3 UR4, UP0, UR20, 0xf0, URZ ;  /* 0x000000f014047890 */ /* 0x000fe2000ff1e03f */
[----:B------:R-:W-:Y:S01]  /*6c20*/  LOP3.LUT R5, R12, 0x800, R9, 0xf8, !PT ;  /* 0x000008000c057812 */ /* 0x000fe200078ef809 */
[----:B------:R-:W-:Y:S01]  /*6c30*/  UIADD3 UR22, UP1, UR20, 0x1f0, URZ ;  /* 0x000001f014167890 */ /* 0x000fe2000ff3e03f */
[----:B------:R-:W-:Y:S01]  /*6c40*/  IADD3 R12, R13, 0x100, R12 ;  /* 0x000001000d0c7810 */ /* 0x000fe20007ffe00c */
[----:B------:R-:W-:Y:S01]  /*6c50*/  UIADD3.X UR5, URZ, UR21, URZ, UP0, !UPT ;  /* 0x000000153f057290 */ /* 0x000fe200087fe43f */
[----:B------:R-:W-:Y:S01]  /*6c60*/  R2UR UR10, R15 ;  /* 0x000000000f0a72ca */ /* 0x000fe200000e0000 */
[----:B------:R-:W-:Y:S01]  /*6c70*/  IMAD R5, R5, 0x2, R13 ;  /* 0x0000000205057824 */ /* 0x000fe200078e020d */
[----:B------:R-:W-:Y:S01]  /*6c80*/  R2UR UR13, R12 ;  /* 0x000000000c0d72ca */ /* 0x000fe200000e0000 */
[----:B------:R-:W-:Y:S01]  /*6c90*/  VIADD R4, R4, 0x1 ;  /* 0x0000000104047836 */ /* 0x000fe20000000000 */
[----:B------:R-:W-:Y:S01]  /*6ca0*/  R2UR UR12, R2 ;  /* 0x00000000020c72ca */ /* 0x000fe200000e0000 */
[----:B------:R-:W-:Y:S01]  /*6cb0*/  UIADD3.X UR23, URZ, UR21, URZ, UP1, !UPT ;  /* 0x000000153f177290 */ /* 0x000fe20008ffe43f */
[----:B------:R-:W-:Y:S01]  /*6cc0*/  R2UR UR8, R5 ;  /* 0x00000000050872ca */ /* 0x000fe200000e0000 */
[----:B------:R-:W-:Y:S01]  /*6cd0*/  UMOV UR6, 0x0 ;  /* 0x0000000000067882 */ /* 0x000fe20000000000 */
[----:B------:R-:W-:Y:S01]  /*6ce0*/  R2UR UR18, R22 ;  /* 0x00000000161272ca */ /* 0x000fe200000e0000 */
[----:B------:R-:W-:Y:S01]  /*6cf0*/  UMOV UR7, 0x10000000 ;  /* 0x1000000000077882 */ /* 0x000fe20000000000 */
[----:B------:R-:W-:Y:S01]  /*6d00*/  ISETP.GT.AND P3, PT, R20, 0x1, PT ;  /* 0x000000011400780c */ /* 0x000fe20003f64270 */
[----:B------:R-:W-:Y:S01]  /*6d10*/  UMOV UR24, 0x30000 ;  /* 0x0003000000187882 */ /* 0x000fe20000000000 */
[----:B------:R-:W-:Y:S01]  /*6d20*/  ISETP.NE.AND P1, PT, R4, 0x3, PT ;  /* 0x000000030400780c */ /* 0x000fe20003f25270 */
[----:B------:R-:W-:-:S03]  /*6d30*/  VIADD R15, R15, 0x20 ;  /* 0x000000200f0f7836 */ /* 0x000fc60000000000 */
[----:B------:R-:W-:Y:S02]  /*6d40*/  SEL R12, RZ, 0x1, P1 ;  /* 0x00000001ff0c7807 */ /* 0x000fe40000800000 */
[----:B------:R-:W-:Y:S01]  /*6d50*/  SEL R4, R4, RZ, P1 ;  /* 0x000000ff04047207 */ /* 0x000fe20000800000 */
[----:B------:R-:W-:Y:S01]  /*6d60*/  UIADD3 UR14, UR8, 0x3100, URZ ;  /* 0x00003100080e7890 */ /* 0x000fe2000fffe03f */
[----:B------:R-:W-:Y:S02]  /*6d70*/  LOP3.LUT R3, R3, R12, RZ, 0x3c, !PT ;  /* 0x0000000c03037212 */ /* 0x000fe400078e3cff */
[----:B------:R-:W-:Y:S02]  /*6d80*/  UMOV UR8, UR13 ;  /* 0x0000000d00087c82 */ /* 0x000fe40008000000 */
[----:B------:R0:W-:Y:S02]  /*6d90*/  UTMALDG.3D [UR8], [UR4], desc[UR6] ;  /* 0x00000608040075b4 */ /* 0x0001e40008011000 */
[----:B0-----:R-:W-:Y:S01]  /*6da0*/  UMOV UR8, UR14 ;  /* 0x0000000e00087c82 */ /* 0x001fe20008000000 */
[----:B------:R-:W-:-:S02]  /*6db0*/  UMOV UR11, UR18 ;  /* 0x00000012000b7c82 */ /* 0x000fc40008000000 */
[----:B------:R0:W-:Y:S02]  /*6dc0*/  UTMALDG.3D.MULTICAST [UR8], [UR22], UR24, desc[UR6] ;  /* 0x00000608160073b4 */ /* 0x0001e40008011818 */
[----:B0-----:R-:W-:Y:S05]  /*6dd0*/  @P3 BRA `(.L_x_174) ;  /* 0xfffffffc00403947 */ /* 0x001fea000383ffff */
.L_x_170:
[----:B------:R-:W-:Y:S05]  /*6de0*/  BSYNC B1 ;  /* 0x0000000000017941 */ /* 0x000fea0003800000 */
.L_x_169:
[----:B------:R-:W2:Y:S01]  /*6df0*/  LDL.64 R12, [R1] ;  /* 0x00000000010c7983 */ /* 0x000ea20000100a00 */
[----:B------:R-:W-:Y:S01]  /*6e00*/  LOP3.LUT P4, RZ, R8, 0xff, RZ, 0xc0, !PT ;  /* 0x000000ff08ff7812 */ /* 0x000fe2000788c0ff */
[----:B------:R-:W-:Y:S01]  /*6e10*/  VIADD R4, R7, UR40 ;  /* 0x0000002807047c36 */ /* 0x000fe20008000000 */
[----:B------:R-:W-:Y:S01]  /*6e20*/  ULDC.64 UR4, c[0x0][0x650] ;  /* 0x0001940000047ab9 */ /* 0x000fe20000000a00 */
[----:B------:R-:W-:Y:S01]  /*6e30*/  IMAD.U32 R7, RZ, RZ, UR40 ;  /* 0x00000028ff077e24 */ /* 0x000fe2000f8e00ff */
[----:B------:R-:W-:Y:S01]  /*6e40*/  UISETP.GE.U32.AND UP0, UPT, UR40, 0x3, UPT ;  /* 0x000000032800788c */ /* 0x000fe2000bf06070 */
[----:B------:R-:W-:Y:S01]  /*6e50*/  BSSY B1, `(.L_x_175) ;  /* 0x0000070000017945 */ /* 0x000fe20003800000 */
[----:B------:R-:W-:Y:S01]  /*6e60*/  ISETP.GT.U32.AND P1, PT, R4, 0x2, PT ;  /* 0x000000020400780c */ /* 0x000fe20003f24070 */
[----:B------:R-:W-:Y:S01]  /*6e70*/  IMAD.MOV.U32 R19, RZ, RZ, -0x1 ;  /* 0xffffffffff137424 */ /* 0x000fe200078e00ff */
[----:B------:R-:W-:Y:S01]  /*6e80*/  PRMT R8, RZ, 0x7610, R8 ;  /* 0x00007610ff087816 */ /* 0x000fe20000000008 */
[----:B------:R-:W-:Y:S01]  /*6e90*/  IMAD.MOV.U32 R22, RZ, RZ, -0x1 ;  /* 0xffffffffff167424 */ /* 0x000fe200078e00ff */
[----:B------:R-:W-:-:S02]  /*6ea0*/  ISETP.LT.U32.AND P1, PT, R7, 0x3, P1 ;  /* 0x000000030700780c */ /* 0x000fc40000f21070 */
[----:B------:R-:W-:Y:S01]  /*6eb0*/  PLOP3.LUT P3, PT, PT, PT, UP0, 0x80, 0x0 ;  /* 0x000000000000781c */ /* 0x000fe20003f6f008 */
[----:B------:R-:W0:Y:S01]  /*6ec0*/  @P4 S2R R3, SR_CgaCtaId ;  /* 0x0000000000034919 */ /* 0x000e220000008800 */
[----:B------:R-:W-:-:S04]  /*6ed0*/  @P4 MOV R2, 0x400 ;  /* 0x0000040000024802 */ /* 0x000fc80000000f00 */
[----:B0-----:R-:W-:Y:S01]  /*6ee0*/  @P4 LEA R5, R3, R2, 0x18 ;  /* 0x0000000203054211 */ /* 0x001fe200078ec0ff */
[----:B------:R-:W-:-:S03]  /*6ef0*/  IMAD.WIDE.U32 R2, R4, -0x55555555, RZ ;  /* 0xaaaaaaab04027825 */ /* 0x000fc600078e00ff */
[----:B------:R0:W-:Y:S01]  /*6f00*/  @P4 SYNCS.ARRIVE.TRANS64.A1T0 RZ, [R5+URZ+0x68], RZ ;  /* 0x000068ff05ff49a7 */ /* 0x0001e2000810003f */
[----:B------:R-:W-:Y:S01]  /*6f10*/  IMAD.MOV.U32 R2, RZ, RZ, -0x1 ;  /* 0xffffffffff027424 */ /* 0x000fe200078e00ff */
[----:B0-----:R-:W-:Y:S02]  /*6f20*/  SHF.R.U32.HI R5, RZ, 0x1, R3 ;  /* 0x00000001ff057819 */ /* 0x001fe40000011603 */
[----:B------:R-:W-:-:S03]  /*6f30*/  SEL R3, RZ, 0x1, !P1 ;  /* 0x00000001ff037807 */ /* 0x000fc60004800000 */
[----:B------:R-:W-:Y:S01]  /*6f40*/  IMAD R7, R5, -0x3, R4 ;  /* 0xfffffffd05077824 */ /* 0x000fe200078e0204 */
[----:B------:R-:W-:Y:S02]  /*6f50*/  LOP3.LUT R0, R0, R3, RZ, 0x3c, !PT ;  /* 0x0000000300007212 */ /* 0x000fe400078e3cff */
[----:B------:R-:W-:Y:S02]  /*6f60*/  PRMT R3, RZ, 0x7610, R3 ;  /* 0x00007610ff037816 */ /* 0x000fe40000000003 */
[----:B------:R-:W-:Y:S02]  /*6f70*/  @P3 LOP3.LUT R0, R0, 0x1, R5, 0x78, !PT ;  /* 0x0000000100003812 */ /* 0x000fe400078e7805 */
[----:B--2---:R-:W-:-:S04]  /*6f80*/  IADD3 R18, P4, R18, R12, RZ ;  /* 0x0000000c12127210 */ /* 0x004fc80007f9e0ff */
[----:B------:R-:W-:Y:S01]  /*6f90*/  ISETP.GE.U32.AND P1, PT, R18, UR4, PT ;  /* 0x0000000412007c0c */ /* 0x000fe2000bf26070 */
[----:B------:R-:W-:-:S05]  /*6fa0*/  IMAD.X R17, R17, 0x1, R23, P4 ;  /* 0x0000000111117824 */ /* 0x000fca00020e0617 */
[----:B------:R-:W-:-:S13]  /*6fb0*/  ISETP.GE.U32.AND.EX P1, PT, R17, UR5, PT, P1 ;  /* 0x0000000511007c0c */ /* 0x000fda000bf26110 */
[----:B------:R-:W-:Y:S05]  /*6fc0*/  @P1 BRA `(.L_x_176) ;  /* 0x0000000400601947 */ /* 0x000fea0003800000 */
[----:B------:R-:W0:Y:S01]  /*6fd0*/  S2R R12, SR_CTAID.X ;  /* 0x00000000000c7919 */ /* 0x000e220000002500 */
[----:B------:R-:W-:Y:S01]  /*6fe0*/  ULDC.64 UR4, c[0x0][0x628] ;  /* 0x00018a0000047ab9 */ /* 0x000fe20000000a00 */
[----:B------:R-:W-:Y:S01]  /*6ff0*/  ULDC UR7, c[0x0][0x630] ;  /* 0x00018c0000077ab9 */ /* 0x000fe20000000800 */
[----:B------:R-:W-:Y:S01]  /*7000*/  ISETP.NE.U32.AND P1, PT, RZ, UR4, PT ;  /* 0x00000004ff007c0c */ /* 0x000fe2000bf25070 */
[----:B------:R-:W1:Y:S01]  /*7010*/  S2R R13, SR_CTAID.Y ;  /* 0x00000000000d7919 */ /* 0x000e620000002600 */
[----:B------:R-:W-:Y:S01]  /*7020*/  ULDC UR8, c[0x0][0x150] ;  /* 0x0000540000087ab9 */ /* 0x000fe20000000800 */
[----:B------:R-:W-:Y:S01]  /*7030*/  IMAD.MOV.U32 R2, RZ, RZ, R18 ;  /* 0x000000ffff027224 */ /* 0x000fe200078e0012 */
[----:B------:R-:W-:Y:S01]  /*7040*/  ISETP.NE.AND.EX P1, PT, RZ, UR5, PT, P1 ;  /* 0x00000005ff007c0c */ /* 0x000fe2000bf25310 */
[----:B------:R-:W-:Y:S01]  /*7050*/  IMAD.MOV.U32 R3, RZ, RZ, R17 ;  /* 0x000000ffff037224 */ /* 0x000fe200078e0011 */
[----:B0-----:R-:W-:-:S11]  /*7060*/  I2FP.F32.U32 R14, R12 ;  /* 0x0000000c000e7245 */ /* 0x001fd60000201000 */
[----:B------:R-:W-:Y:S05]  /*7070*/  @!P1 BRA `(.L_x_177) ;  /* 0x0000000000289947 */ /* 0x000fea0003800000 */
[----:B------:R-:W-:Y:S02]  /*7080*/  ULDC UR6, c[0x0][0x634] ;  /* 0x00018d0000067ab9 */ /* 0x000fe40000000800 */
[----:B------:R-:W-:-:S05]  /*7090*/  IADD3 R3, P1, R18, UR6, RZ ;  /* 0x0000000612037c10 */ /* 0x000fca000ff3e0ff */
[----:B------:R-:W-:-:S04]  /*70a0*/  IMAD.X R11, RZ, RZ, R17, P1 ;  /* 0x000000ffff0b7224 */ /* 0x000fc800008e0611 */
[----:B------:R-:W-:-:S04]  /*70b0*/  IMAD.WIDE.U32 R4, R11, UR4, RZ ;  /* 0x000000040b047c25 */ /* 0x000fc8000f8e00ff */
[----:B------:R-:W-:-:S04]  /*70c0*/  IMAD.WIDE.U32 R4, P1, R3, UR5, R4 ;  /* 0x0000000503047c25 */ /* 0x000fc8000f820004 */
[----:B------:R-:W-:-:S04]  /*70d0*/  IMAD.WIDE.U32 R2, R3, UR4, RZ ;  /* 0x0000000403027c25 */ /* 0x000fc8000f8e00ff */
[----:B------:R-:W-:Y:S01]  /*70e0*/  IMAD.MOV.U32 R2, RZ, RZ, R5 ;  /* 0x000000ffff027224 */ /* 0x000fe200078e0005 */
[----:B------:R-:W-:Y:S01]  /*70f0*/  IADD3 RZ, P3, R3, R4, RZ ;  /* 0x0000000403ff7210 */ /* 0x000fe20007f7e0ff */
[----:B------:R-:W-:-:S04]  /*7100*/  IMAD.X R3, RZ, RZ, RZ, P1 ;  /* 0x000000ffff037224 */ /* 0x000fc800008e06ff */
[----:B------:R-:W-:-:S08]  /*7110*/  IMAD.WIDE.U32.X R2, R11, UR5, R2, P3 ;  /* 0x000000050b027c25 */ /* 0x000fd000098e0402 */
.L_x_177:
[----:B------:R-:W0:Y:S01]  /*7120*/  LDC R21, c[0x0][0x65c] ;  /* 0x00019700ff157b82 */ /* 0x000e220000000800 */
[--C-:B------:R-:W-:Y:S01]  /*7130*/  SHF.R.U64 R11, R2, UR7, R3.reuse ;  /* 0x00000007020b7c19 */ /* 0x100fe20008001203 */
[----:B------:R-:W-:Y:S01]  /*7140*/  FMUL R14, R14, UR8 ;  /* 0x000000080e0e7c20 */ /* 0x000fe20008400000 */
[----:B------:R-:W-:Y:S01]  /*7150*/  SHF.R.U32.HI R2, RZ, UR7, R3 ;  /* 0x00000007ff027c19 */ /* 0x000fe20008011603 */
[----:B------:R-:W-:Y:S01]  /*7160*/  ULDC UR6, c[0x0][0x154] ;  /* 0x0000550000067ab9 */ /* 0x000fe20000000800 */
[----:B------:R-:W-:Y:S01]  /*7170*/  IADD3 R15, P1, RZ, -R11, RZ ;  /* 0x8000000bff0f7210 */ /* 0x000fe20007f3e0ff */
[----:B------:R-:W-:Y:S01]  /*7180*/  ULDC.64 UR4, c[0x0][0x620] ;  /* 0x0001880000047ab9 */ /* 0x000fe20000000a00 */
[----:B-1----:R-:W-:Y:S01]  /*7190*/  I2FP.F32.U32 R3, R13 ;  /* 0x0000000d00037245 */ /* 0x002fe20000201000 */
[----:B------:R-:W1:Y:S01]  /*71a0*/  LDC R19, c[0x0][0x144] ;  /* 0x00005100ff137b82 */ /* 0x000e620000000800 */
[----:B------:R-:W2:Y:S01]  /*71b0*/  F2I.U32.TRUNC.NTZ R14, R14 ;  /* 0x0000000e000e7305 */ /* 0x000ea2000020f000 */
[----:B------:R-:W-:-:S02]  /*71c0*/  IMAD.X R2, RZ, RZ, ~R2, P1 ;  /* 0x000000ffff027224 */ /* 0x000fc400008e0e02 */
[----:B------:R-:W-:Y:S01]  /*71d0*/  FMUL R4, R3, UR6 ;  /* 0x0000000603047c20 */ /* 0x000fe20008400000 */
[----:B------:R-:W-:Y:S01]  /*71e0*/  IMAD.MOV.U32 R3, RZ, RZ, R17 ;  /* 0x000000ffff037224 */ /* 0x000fe200078e0011 */
[----:B------:R-:W-:Y:S01]  /*71f0*/  ULDC.64 UR6, c[0x0][0x640] ;  /* 0x0001900000067ab9 */ /* 0x000fe20000000a00 */
[----:B------:R-:W-:Y:S01]  /*7200*/  IMAD R2, R2, UR4, RZ ;  /* 0x0000000402027c24 */ /* 0x000fe2000f8e02ff */
[----:B------:R-:W3:Y:S01]  /*7210*/  LDC R20, c[0x0][0x148] ;  /* 0x00005200ff147b82 */ /* 0x000ee20000000800 */
[----:B------:R-:W-:Y:S01]  /*7220*/  ISETP.NE.U32.AND P1, PT, RZ, UR6, PT ;  /* 0x00000006ff007c0c */ /* 0x000fe2000bf25070 */
[----:B------:R-:W4:Y:S01]  /*7230*/  F2I.U32.TRUNC.NTZ R4, R4 ;  /* 0x0000000400047305 */ /* 0x000f22000020f000 */
[----:B------:R-:W-:Y:S02]  /*7240*/  IMAD R5, R15, UR5, R2 ;  /* 0x000000050f057c24 */ /* 0x000fe4000f8e0202 */
[----:B------:R-:W-:Y:S01]  /*7250*/  IMAD.MOV.U32 R2, RZ, RZ, R18 ;  /* 0x000000ffff027224 */ /* 0x000fe200078e0012 */
[----:B------:R-:W-:-:S02]  /*7260*/  ISETP.NE.AND.EX P1, PT, RZ, UR7, PT, P1 ;  /* 0x00000007ff007c0c */ /* 0x000fc4000bf25310 */
[----:B0-----:R-:W-:Y:S01]  /*7270*/  ISETP.NE.AND P4, PT, R21, 0x1, PT ;  /* 0x000000011500780c */ /* 0x001fe20003f85270 */
[----:B------:R-:W-:Y:S01]  /*7280*/  IMAD.WIDE.U32 R2, R15, UR4, R2 ;  /* 0x000000040f027c25 */ /* 0x000fe2000f8e0002 */
[----:B------:R-:W-:-:S03]  /*7290*/  ULDC UR4, c[0x0][0x618] ;  /* 0x0001860000047ab9 */ /* 0x000fc60000000800 */
[----:B--2---:R-:W-:Y:S02]  /*72a0*/  IMAD.MOV R14, RZ, RZ, -R14 ;  /* 0x000000ffff0e7224 */ /* 0x004fe400078e0a0e */
[----:B------:R-:W-:Y:S02]  /*72b0*/  IMAD.IADD R3, R3, 0x1, R5 ;  /* 0x0000000103037824 */ /* 0x000fe400078e0205 */
[----:B-1----:R-:W-:-:S03]  /*72c0*/  IMAD R12, R19, R14, R12 ;  /* 0x0000000e130c7224 */ /* 0x002fc600078e020c */
[--C-:B------:R-:W-:Y:S01]  /*72d0*/  SHF.R.U64 R14, R2, UR4, R3.reuse ;  /* 0x00000004020e7c19 */ /* 0x100fe20008001203 */
[----:B----4-:R-:W-:Y:S01]  /*72e0*/  IMAD.MOV R2, RZ, RZ, -R4 ;  /* 0x000000ffff027224 */ /* 0x010fe200078e0a04 */
[----:B------:R-:W-:Y:S01]  /*72f0*/  SHF.R.U32.HI R3, RZ, UR4, R3 ;  /* 0x00000004ff037c19 */ /* 0x000fe20008011603 */
[----:B------:R-:W-:Y:S02]  /*7300*/  ULDC UR4, c[0x0][0x608] ;  /* 0x0001820000047ab9 */ /* 0x000fe40000000800 */
[----:B---3--:R-:W-:Y:S01]  /*7310*/  @P4 IMAD R12, R20, R2, R13 ;  /* 0x00000002140c4224 */ /* 0x008fe200078e020d */
[--C-:B------:R-:W-:Y:S02]  /*7320*/  SHF.R.U64 R19, R14, UR4, R3.reuse ;  /* 0x000000040e137c19 */ /* 0x100fe40008001203 */
[----:B------:R-:W-:Y:S01]  /*7330*/  SHF.R.U32.HI R2, RZ, UR4, R3 ;  /* 0x00000004ff027c19 */ /* 0x000fe20008011603 */
[----:B------:R-:W-:-:S03]  /*7340*/  ULDC UR4, c[0x0][0x658] ;  /* 0x0001960000047ab9 */ /* 0x000fc60000000800 */
[--C-:B------:R-:W-:Y:S02]  /*7350*/  SHF.R.U64 R13, R19, UR4, R2.reuse ;  /* 0x00000004130d7c19 */ /* 0x100fe40008001202 */
[----:B------:R-:W-:-:S03]  /*7360*/  SHF.R.U32.HI R2, RZ, UR4, R2 ;  /* 0x00000004ff027c19 */ /* 0x000fc60008011602 */
[----:B------:R-:W-:Y:S02]  /*7370*/  IMAD.MOV.U32 R4, RZ, RZ, R13 ;  /* 0x000000ffff047224 */ /* 0x000fe400078e000d */
[----:B------:R-:W-:Y:S01]  /*7380*/  IMAD.MOV.U32 R3, RZ, RZ, R2 ;  /* 0x000000ffff037224 */ /* 0x000fe200078e0002 */
[----:B------:R-:W-:Y:S06]  /*7390*/  @!P1 BRA `(.L_x_178) ;  /* 0x00000000002c9947 */ /* 0x000fec0003800000 */
        /* <DEDUP_REMOVED lines=9> */
[----:B------:R-:W-:-:S04]  /*7430*/  IMAD.WIDE.U32.X R2, R15, UR7, R2, P3 ;  /* 0x000000070f027c25 */ /* 0x000fc800098e0402 */
[----:B------:R-:W-:-:S07]  /*7440*/  IMAD.MOV.U32 R4, RZ, RZ, R2 ;  /* 0x000000ffff047224 */ /* 0x000fce00078e0002 */
.L_x_178:
[----:B------:R-:W-:Y:S01]  /*7450*/  ULDC UR4, c[0x0][0x648] ;  /* 0x0001920000047ab9 */ /* 0x000fe20000000800 */
[----:B------:R-:W-:Y:S01]  /*7460*/  LOP3.LUT R2, R19, UR16, RZ, 0xc0, !PT ;  /* 0x0000001013027c12 */ /* 0x000fe2000f8ec0ff */
[----:B------:R-:W-:Y:S01]  /*7470*/  ULDC UR5, c[0x0][0x610] ;  /* 0x0001840000057ab9 */ /* 0x000fe20000000800 */
[----:B------:R-:W-:Y:S01]  /*7480*/  SHF.R.U64 R3, R4, UR4, R3 ;  /* 0x0000000404037c19 */ /* 0x000fe20008001203 */
[----:B------:R-:W-:Y:S01]  /*7490*/  ULDC UR4, c[0x0][0x638] ;  /* 0x00018e0000047ab9 */ /* 0x000fe20000000800 */
[----:B------:R-:W-:-:S03]  /*74a0*/  LOP3.LUT R14, R14, UR15, RZ, 0xc0, !PT ;  /* 0x0000000f0e0e7c12 */ /* 0x000fc6000f8ec0ff */
[----:B------:R-:W-:Y:S02]  /*74b0*/  IMAD.MOV R4, RZ, RZ, -R3 ;  /* 0x000000ffff047224 */ /* 0x000fe400078e0a03 */
[----:B------:R-:W-:Y:S02]  /*74c0*/  IMAD R3, R3, UR17, R2 ;  /* 0x0000001103037c24 */ /* 0x000fe4000f8e0202 */
[----:B------:R-:W-:Y:S01]  /*74d0*/  IMAD R13, R4, UR4, R13 ;  /* 0x00000004040d7c24 */ /* 0x000fe2000f8e020d */
[----:B------:R-:W-:Y:S01]  /*74e0*/  ULDC UR4, c[0x0][0x600] ;  /* 0x0001800000047ab9 */ /* 0x000fe20000000800 */
[----:B------:R-:W-:Y:S02]  /*74f0*/  IMAD R12, R3, UR5, R12 ;  /* 0x00000005030c7c24 */ /* 0x000fe4000f8e020c */
[----:B------:R-:W-:Y:S02]  /*7500*/  IMAD R13, R13, UR4, R14 ;  /* 0x000000040d0d7c24 */ /* 0x000fe4000f8e020e */
[----:B------:R-:W-:-:S02]  /*7510*/  IMAD.MOV.U32 R3, RZ, RZ, 0x1 ;  /* 0x00000001ff037424 */ /* 0x000fc400078e00ff */
[----:B------:R-:W-:Y:S01]  /*7520*/  IMAD.MOV.U32 R2, RZ, RZ, R11 ;  /* 0x000000ffff027224 */ /* 0x000fe200078e000b */
[----:B------:R-:W-:Y:S02]  /*7530*/  SEL R22, R13, R12, !P4 ;  /* 0x0000000c0d167207 */ /* 0x000fe40006000000 */
[----:B------:R-:W-:-:S07]  /*7540*/  SEL R19, R12, R13, !P4 ;  /* 0x0000000d0c137207 */ /* 0x000fce0006000000 */
.L_x_176:
[----:B------:R-:W-:Y:S05]  /*7550*/  BSYNC B1 ;  /* 0x0000000000017941 */ /* 0x000fea0003800000 */
.L_x_175:
[----:B------:R-:W-:-:S13]  /*7560*/  LOP3.LUT P1, RZ, R3, 0xff, RZ, 0xc0, !PT ;  /* 0x000000ff03ff7812 */ /* 0x000fda000782c0ff */
[----:B------:R-:W-:Y:S05]  /*7570*/  @P1 BRA `(.L_x_179) ;  /* 0xfffffff400241947 */ /* 0x000fea000383ffff */
[----:B------:R-:W-:Y:S05]  /*7580*/  BSYNC B0 ;  /* 0x0000000000007941 */ /* 0x000fea0003800000 */
.L_x_167:
[----:B------:R-:W-:-:S03]  /*7590*/  UMOV UR4, 0xffffffff ;  /* 0xffffffff00047882 */ /* 0x000fc60000000000 */
[----:B------:R-:W-:Y:S05]  /*75a0*/  BRA.DIV UR4, `(.L_x_180) ;  /* 0x00000006041c7947 */ /* 0x000fea000b800000 */
[----:B------:R-:W-:-:S13]  /*75b0*/  ELECT P6, URZ, PT ;  /* 0x00000000003f782f */ /* 0x000fda00038c0000 */
.L_x_195:
[----:B------:R-:W-:Y:S04]  /*75c0*/  BSSY B0, `(.L_x_181) ;  /* 0x0000022000007945 */ /* 0x000fe80003800000 */
[----:B------:R-:W-:Y:S05]  /*75d0*/  @!P6 BRA `(.L_x_182) ;  /* 0x000000000080e947 */ /* 0x000fea0003800000 */
[----:B------:R-:W-:-:S04]  /*75e0*/  LOP3.LUT R16, R16, 0x2, RZ, 0xfc, !PT ;  /* 0x0000000210107812 */ /* 0x000fc800078efcff */
[----:B------:R-:W-:-:S13]  /*75f0*/  ISETP.NE.AND P0, PT, R16, 0x3, PT ;  /* 0x000000031000780c */ /* 0x000fda0003f05270 */
[----:B------:R-:W-:Y:S05]  /*7600*/  @!P0 BRA `(.L_x_183) ;  /* 0x0000000000048947 */ /* 0x000fea0003800000 */
[----:B------:R-:W-:Y:S01]  /*7610*/  BPT.TRAP 0x1 ;  /* 0x000000040000795c */ /* 0x000fe20000300000 */
.L_x_183:
[----:B------:R-:W0:Y:S01]  /*7620*/  S2R R3, SR_CgaCtaId ;  /* 0x0000000000037919 */ /* 0x000e220000008800 */
[----:B------:R-:W-:Y:S02]  /*7630*/  MOV R2, 0x400 ;  /* 0x0000040000027802 */ /* 0x000fe40000000f00 */
[----:B------:R-:W-:Y:S02]  /*7640*/  SHF.L.U32 R4, R0, 0x1f, RZ ;  /* 0x0000001f00047819 */ /* 0x000fe400000006ff */
[----:B0-----:R-:W-:-:S05]  /*7650*/  LEA R2, R3, R2, 0x18 ;  /* 0x0000000203027211 */ /* 0x001fca00078ec0ff */
[----:B------:R-:W-:-:S04]  /*7660*/  VIADD R2, R2, 0x18 ;  /* 0x0000001802027836 */ /* 0x000fc80000000000 */
[C---:B------:R-:W-:Y:S02]  /*7670*/  IMAD R9, R7.reuse, 0x8, R2 ;  /* 0x0000000807097824 */ /* 0x040fe400078e0202 */
[----:B------:R-:W-:Y:S02]  /*7680*/  VIADD R7, R7, 0x1 ;  /* 0x0000000107077836 */ /* 0x000fe40000000000 */
[----:B------:R-:W0:Y:S03]  /*7690*/  SYNCS.PHASECHK.TRANS64.TRYWAIT P0, [R9+URZ], R4 ;  /* 0x00000004090075a7 */ /* 0x000e26000800017f */
[----:B------:R-:W-:-:S04]  /*76a0*/  ISETP.NE.AND P1, PT, R7, 0x3, PT ;  /* 0x000000030700780c */ /* 0x000fc80003f25270 */
[----:B------:R-:W-:Y:S02]  /*76b0*/  SEL R3, RZ, 0x1, P1 ;  /* 0x00000001ff037807 */ /* 0x000fe40000800000 */
[----:B------:R-:W-:Y:S02]  /*76c0*/  SEL R7, R7, RZ, P1 ;  /* 0x000000ff07077207 */ /* 0x000fe40000800000 */
[----:B------:R-:W-:-:S03]  /*76d0*/  LOP3.LUT R11, R0, R3, RZ, 0x3c, !PT ;  /* 0x00000003000b7212 */ /* 0x000fc600078e3cff */
[----:B------:R-:W-:Y:S01]  /*76e0*/  IMAD R6, R7, 0x8, R2 ;  /* 0x0000000807067824 */ /* 0x000fe200078e0202 */
[----:B------:R-:W-:Y:S01]  /*76f0*/  SHF.L.U32 R5, R11, 0x1f, RZ ;  /* 0x0000001f0b057819 */ /* 0x000fe200000006ff */
[----:B0-----:R-:W-:Y:S06]  /*7700*/  @!P0 BRA `(.L_x_184) ;  /* 0x0000000000e48947 */ /* 0x001fec0003800000 */
.L_x_196:
[----:B------:R-:W1:Y:S01]  /*7710*/  SYNCS.PHASECHK.TRANS64.TRYWAIT P0, [R6+URZ], R5 ;  /* 0x00000005060075a7 */ /* 0x000e62000800017f */
[----:B------:R-:W-:-:S05]  /*7720*/  VIADD R0, R7, 0x1 ;  /* 0x0000000107007836 */ /* 0x000fca0000000000 */
[----:B------:R-:W-:-:S04]  /*7730*/  ISETP.NE.AND P1, PT, R0, 0x3, PT ;  /* 0x000000030000780c */ /* 0x000fc80003f25270 */
[----:B0-----:R-:W-:Y:S02]  /*7740*/  SEL R4, RZ, 0x1, P1 ;  /* 0x00000001ff047807 */ /* 0x001fe40000800000 */
[----:B------:R-:W-:Y:S02]  /*7750*/  SEL R3, R0, RZ, P1 ;  /* 0x000000ff00037207 */ /* 0x000fe40000800000 */
[----:B------:R-:W-:Y:S01]  /*7760*/  LOP3.LUT R0, R11, R4, RZ, 0x3c, !PT ;  /* 0x000000040b007212 */ /* 0x000fe200078e3cff */
[----:B-1----:R-:W-:Y:S06]  /*7770*/  @!P0 BRA `(.L_x_185) ;  /* 0x0000000000dc8947 */ /* 0x002fec0003800000 */
.L_x_197:
[----:B------:R-:W-:Y:S01]  /*7780*/  IMAD R3, R3, 0x8, R2 ;  /* 0x0000000803037824 */ /* 0x000fe200078e0202 */
[----:B------:R-:W-:-:S07]  /*7790*/  SHF.L.U32 R0, R0, 0x1f, RZ ;  /* 0x0000001f00007819 */ /* 0x000fce00000006ff */
.L_x_186:
[----:B-1----:R1:W2:Y:S02]  /*77a0*/  SYNCS.PHASECHK.TRANS64.TRYWAIT P0, [R3+URZ], R0 ;  /* 0x00000000030075a7 */ /* 0x0022a4000800017f */
[----:B--2---:R-:W-:Y:S05]  /*77b0*/  @!P0 NANOSLEEP.SYNCS 0x989680 ;  /* 0x009896800000895d */ /* 0x004fea0003900000 */
[----:B------:R-:W2:Y:S02]  /*77c0*/  @!P0 SYNCS.PHASECHK.TRANS64 P0, [R3+URZ], R0 ;  /* 0x00000000030085a7 */ /* 0x000ea4000800007f */
[----:B--2---:R-:W-:Y:S05]  /*77d0*/  @!P0 BRA `(.L_x_186) ;  /* 0xfffffffc00f08947 */ /* 0x004fea000383ffff */
.L_x_182:
[----:B------:R-:W-:Y:S05]  /*77e0*/  BSYNC B0 ;  /* 0x0000000000007941 */ /* 0x000fea0003800000 */
.L_x_181:
[----:B------:R-:W-:Y:S05]  /*77f0*/  EXIT ;  /* 0x000000000000794d */ /* 0x000fea0003800000 */
.L_x_19:
[----:B-1----:R1:W2:Y:S02]  /*7800*/  SYNCS.PHASECHK.TRANS64.TRYWAIT P0, [R97+URZ], R0 ;  /* 0x00000000610075a7 */ /* 0x0022a4000800017f */
[----:B--2---:R-:W-:Y:S05]  /*7810*/  @!P0 NANOSLEEP.SYNCS 0x989680 ;  /* 0x009896800000895d */ /* 0x004fea0003900000 */
[----:B------:R-:W2:Y:S02]  /*7820*/  @!P0 SYNCS.PHASECHK.TRANS64 P0, [R97+URZ], R0 ;  /* 0x00000000610085a7 */ /* 0x000ea4000800007f */
[----:B--2---:R-:W-:Y:S05]  /*7830*/  @!P0 BRA `(.L_x_19) ;  /* 0xfffffffc00f08947 */ /* 0x004fea000383ffff */
[----:B------:R-:W-:Y:S05]  /*7840*/  BRA `(.L_x_187) ;  /* 0xffffff9c00bc7947 */ /* 0x000fea000383ffff */
.L_x_24:
[----:B--2---:R2:W3:Y:S02]  /*7850*/  SYNCS.PHASECHK.TRANS64.TRYWAIT P1, [R3+URZ], R0 ;  /* 0x00000000030075a7 */ /* 0x0044e4000802017f */
[----:B---3--:R-:W-:Y:S05]  /*7860*/  @!P1 NANOSLEEP.SYNCS 0x989680 ;  /* 0x009896800000995d */ /* 0x008fea0003900000 */
[----:B------:R-:W3:Y:S02]  /*7870*/  @!P1 SYNCS.PHASECHK.TRANS64 P1, [R3+URZ], R0 ;  /* 0x00000000030095a7 */ /* 0x000ee4000802007f */
[----:B---3--:R-:W-:Y:S05]  /*7880*/  @!P1 BRA `(.L_x_24) ;  /* 0xfffffffc00f09947 */ /* 0x008fea000383ffff */
[----:B------:R-:W-:Y:S05]  /*7890*/  BRA `(.L_x_23) ;  /* 0xffffffa000207947 */ /* 0x000fea000383ffff */
.L_x_29:
[----:B--2---:R-:W-:-:S04]  /*78a0*/  IMAD.U32 R5, RZ, RZ, UR4 ;  /* 0x00000004ff057e24 */ /* 0x004fc8000f8e00ff */
[----:B------:R2:W3:Y:S03]  /*78b0*/  SYNCS.PHASECHK.TRANS64.TRYWAIT P1, [R5+URZ], R4 ;  /* 0x00000004050075a7 */ /* 0x0004e6000802017f */
[----:B---3--:R-:W-:Y:S05]  /*78c0*/  @!P1 NANOSLEEP.SYNCS 0x989680 ;  /* 0x009896800000995d */ /* 0x008fea0003900000 */
[----:B------:R-:W3:Y:S02]  /*78d0*/  @!P1 SYNCS.PHASECHK.TRANS64 P1, [R5+URZ], R4 ;  /* 0x00000004050095a7 */ /* 0x000ee4000802007f */
[----:B---3--:R-:W-:Y:S05]  /*78e0*/  @!P1 BRA `(.L_x_29) ;  /* 0xfffffffc00ec9947 */ /* 0x008fea000383ffff */
[----:B------:R-:W-:Y:S05]  /*78f0*/  BRA `(.L_x_28) ;  /* 0xffffffa000987947 */ /* 0x000fea000383ffff */
.L_x_35:
[----:B-1----:R1:W2:Y:S02]  /*7900*/  SYNCS.PHASECHK.TRANS64.TRYWAIT P0, [R97+URZ+0x10], R0 ;  /* 0x00001000610075a7 */ /* 0x0022a4000800017f */
[----:B--2---:R-:W-:Y:S05]  /*7910*/  @!P0 NANOSLEEP.SYNCS 0x989680 ;  /* 0x009896800000895d */ /* 0x004fea0003900000 */
[----:B------:R-:W2:Y:S02]  /*7920*/  @!P0 SYNCS.PHASECHK.TRANS64 P0, [R97+URZ+0x10], R0 ;  /* 0x00001000610085a7 */ /* 0x000ea4000800007f */
[----:B--2---:R-:W-:Y:S05]  /*7930*/  @!P0 BRA `(.L_x_35) ;  /* 0xfffffffc00f08947 */ /* 0x004fea000383ffff */
[----:B------:R-:W-:Y:S05]  /*7940*/  BRA `(.L_x_188) ;  /* 0xffffffa400a47947 */ /* 0x000fea000383ffff */
.L_x_168:
[----:B------:R-:W-:Y:S01]  /*7950*/  BSSY B1, `(.L_x_189) ;  /* 0x0000006000017945 */ /* 0x000fe20003800000 */
[----:B------:R-:W-:-:S07]  /*7960*/  IMAD.MOV.U32 R15, RZ, RZ, -0x1 ;  /* 0xffffffffff0f7424 */ /* 0x000fce00078e00ff */
[----:B-----5:R-:W-:Y:S05]  /*7970*/  WARPSYNC.COLLECTIVE R15, `(.L_x_190) ;  /* 0x000000000f0c7348 */ /* 0x020fea0003c00000 */
[----:B------:R-:W-:Y:S02]  /*7980*/  ELECT P6, UR62, PT ;  /* 0x00000000003e782f */ /* 0x000fe400038c0000 */
[----:B------:R-:W-:Y:S01]  /*7990*/  MOV R14, UR62 ;  /* 0x0000003e000e7c02 */ /* 0x000fe20008000f00 */
[----:B-----5:R-:W-:Y:S10]  /*79a0*/  ENDCOLLECTIVE ;  /* 0x000000000000791b */ /* 0x020ff40003800000 */
.L_x_190:
[----:B------:R-:W-:Y:S05]  /*79b0*/  BSYNC B1 ;  /* 0x0000000000017941 */ /* 0x000fea0003800000 */
.L_x_189:
[----:B------:R-:W-:Y:S05]  /*79c0*/  BRA `(.L_x_191) ;  /* 0xfffffff0001c7947 */ /* 0x000fea000383ffff */
.L_x_171:
[----:B0-----:R0:W1:Y:S02]  /*79d0*/  SYNCS.PHASECHK.TRANS64.TRYWAIT P1, [R14+URZ+0x18], R5 ;  /* 0x000018050e0075a7 */ /* 0x001064000802017f */
[----:B-1----:R-:W-:Y:S05]  /*79e0*/  @!P1 NANOSLEEP.SYNCS 0x989680 ;  /* 0x009896800000995d */ /* 0x002fea0003900000 */
[----:B------:R-:W1:Y:S02]  /*79f0*/  @!P1 SYNCS.PHASECHK.TRANS64 P1, [R14+URZ+0x18], R5 ;  /* 0x000018050e0095a7 */ /* 0x000e64000802007f */
[----:B-1----:R-:W-:Y:S05]  /*7a00*/  @!P1 BRA `(.L_x_171) ;  /* 0xfffffffc00f09947 */ /* 0x002fea000383ffff */
[----:B------:R-:W-:Y:S05]  /*7a10*/  BRA `(.L_x_192) ;  /* 0xfffffff000507947 */ /* 0x000fea000383ffff */
.L_x_180:
[----:B------:R-:W-:Y:S01]  /*7a20*/  BSSY B0, `(.L_x_193) ;  /* 0x0000006000007945 */ /* 0x000fe20003800000 */
[----:B------:R-:W-:-:S07]  /*7a30*/  IMAD.MOV.U32 R15, RZ, RZ, -0x1 ;  /* 0xffffffffff0f7424 */ /* 0x000fce00078e00ff */
[----:B-----5:R-:W-:Y:S05]  /*7a40*/  WARPSYNC.COLLECTIVE R15, `(.L_x_194) ;  /* 0x000000000f0c7348 */ /* 0x020fea0003c00000 */
[----:B------:R-:W-:Y:S02]  /*7a50*/  ELECT P6, UR62, PT ;  /* 0x00000000003e782f */ /* 0x000fe400038c0000 */
[----:B------:R-:W-:Y:S01]  /*7a60*/  MOV R14, UR62 ;  /* 0x0000003e000e7c02 */ /* 0x000fe20008000f00 */
[----:B-----5:R-:W-:Y:S10]  /*7a70*/  ENDCOLLECTIVE ;  /* 0x000000000000791b */ /* 0x020ff40003800000 */
.L_x_194:
[----:B------:R-:W-:Y:S05]  /*7a80*/  BSYNC B0 ;  /* 0x0000000000007941 */ /* 0x000fea0003800000 */
.L_x_193:
[----:B------:R-:W-:Y:S05]  /*7a90*/  BRA `(.L_x_195) ;  /* 0xfffffff800c87947 */ /* 0x000fea000383ffff */
.L_x_184:
[----:B0-----:R0:W1:Y:S02]  /*7aa0*/  SYNCS.PHASECHK.TRANS64.TRYWAIT P0, [R9+URZ], R4 ;  /* 0x00000004090075a7 */ /* 0x001064000800017f */
[----:B-1----:R-:W-:Y:S05]  /*7ab0*/  @!P0 NANOSLEEP.SYNCS 0x989680 ;  /* 0x009896800000895d */ /* 0x002fea0003900000 */
[----:B------:R-:W1:Y:S02]  /*7ac0*/  @!P0 SYNCS.PHASECHK.TRANS64 P0, [R9+URZ], R4 ;  /* 0x00000004090085a7 */ /* 0x000e64000800007f */
[----:B-1----:R-:W-:Y:S05]  /*7ad0*/  @!P0 BRA `(.L_x_184) ;  /* 0xfffffffc00f08947 */ /* 0x002fea000383ffff */
[----:B------:R-:W-:Y:S05]  /*7ae0*/  BRA `(.L_x_196) ;  /* 0xfffffffc00087947 */ /* 0x000fea000383ffff */
.L_x_185:
[----:B0-----:R0:W1:Y:S02]  /*7af0*/  SYNCS.PHASECHK.TRANS64.TRYWAIT P0, [R6+URZ], R5 ;  /* 0x00000005060075a7 */ /* 0x001064000800017f */
[----:B-1----:R-:W-:Y:S05]  /*7b00*/  @!P0 NANOSLEEP.SYNCS 0x989680 ;  /* 0x009896800000895d */ /* 0x002fea0003900000 */
[----:B------:R-:W1:Y:S02]  /*7b10*/  @!P0 SYNCS.PHASECHK.TRANS64 P0, [R6+URZ], R5 ;  /* 0x00000005060085a7 */ /* 0x000e64000800007f */
[----:B-1----:R-:W-:Y:S05]  /*7b20*/  @!P0 BRA `(.L_x_185) ;  /* 0xfffffffc00f08947 */ /* 0x002fea000383ffff */
[----:B------:R-:W-:Y:S05]  /*7b30*/  BRA `(.L_x_197) ;  /* 0xfffffffc00107947 */ /* 0x000fea000383ffff */
.L_x_198:
[----:B------:R-:W-:-:S00]  /*7b40*/  BRA `(.L_x_198) ;  /* 0xfffffffc00fc7947 */ /* 0x000fc0000383ffff */
[----:B------:R-:W-:-:S00]  /*7b50*/  NOP ;  /* 0x0000000000007918 */ /* 0x000fc00000000000 */
        /* <DEDUP_REMOVED lines=10> */
.L_x_199:


//--------------------- .nv.global.init           --------------------------
	.section	.nv.global.init,"aw",@progbits
.nv.global.init:
	.type		$str$22,@object
	.size		$str$22,($str$23 - $str$22)
$str$22:
        /*0000*/ 	.byte	0x6b, 0x5f, 0x74, 0x69, 0x6c, 0x65, 0x5f, 0x63, 0x6f, 0x75, 0x6e, 0x74, 0x20, 0x3e, 0x3d, 0x20
        /*0010*/ 	.byte	0x31, 0x00
	.type		$str$23,@object
	.size		$str$23,(__unnamed_1 - $str$23)
$str$23:
        /*0012*/ 	.byte	0x2f, 0x74, 0x6d, 0x70, 0x2f, 0x63, 0x75, 0x74, 0x6c, 0x61, 0x73, 0x73, 0x5f, 0x73, 0x77, 0x65
        /*0022*/ 	.byte	0x65, 0x70, 0x5f, 0x73, 0x72, 0x63, 0x2f, 0x69, 0x6e, 0x63, 0x6c, 0x75, 0x64, 0x65, 0x2f, 0x63
        /*0032*/ 	.byte	0x75, 0x74, 0x6c, 0x61, 0x73, 0x73, 0x2f, 0x67, 0x65, 0x6d, 0x6d, 0x2f, 0x63, 0x6f, 0x6c, 0x6c
        /*0042*/ 	.byte	0x65, 0x63, 0x74, 0x69, 0x76, 0x65, 0x2f, 0x73, 0x6d, 0x39, 0x30, 0x5f, 0x6d, 0x6d, 0x61, 0x5f
        /*0052*/ 	.byte	0x74, 0x6d, 0x61, 0x5f, 0x67, 0x6d, 0x6d, 0x61, 0x5f, 0x73, 0x73, 0x5f, 0x77, 0x61, 0x72, 0x70
        /*0062*/ 	.byte	0x73, 0x70, 0x65, 0x63, 0x69, 0x61, 0x6c, 0x69, 0x7a, 0x65, 0x64, 0x2e, 0x68, 0x70, 0x70, 0x00
	.type		__unnamed_1,@object
	.size		__unnamed_1,(.L_0 - __unnamed_1)
__unnamed_1:
        /*0072*/ 	.byte	0x76, 0x6f, 0x69, 0x64, 0x20, 0x63, 0x75, 0x74, 0x6c, 0x61, 0x73, 0x73, 0x3a, 0x3a, 0x67, 0x65
        /* <DEDUP_REMOVED lines=180> */
        /*0bc2*/ 	.byte	0x00
.L_0:


//--------------------- .nv.shared._ZN7cutlass13device_kernelINS_4gemm6kernel13GemmUniversalIN4cute5tupleIJiiiiEEENS1_10collective13CollectiveMmaINS1_34MainloopSm90TmaGmmaWarpSpecializedILi3ENS5_IJNS4_1CILi2EEENSA_ILi1EEESC_EEENS1_32KernelTmaWarpSpecializedPingpongEEENS5_IJNSA_ILi64EEENSA_ILi128EEENSA_ILi32EEEEEENS_6half_tENS5_IJlSC_lEEESK_SL_NS4_8TiledMMAINS4_8MMA_AtomIJNS4_4SM904GMMA26MMA_64x128x16_F32F16F16_SSILNSP_5MajorE0ELSR_0ELNSP_7ScaleInE1ELSS_1EEEEEENS4_6LayoutINS5_IJSC_SC_SC_EEENS5_IJNSA_ILi0EEESX_SX_EEEEENS5_IJNS4_10UnderscoreES10_S10_EEEEENS4_13SM90_TMA_LOADENS4_14ComposedLayoutINS4_7SwizzleILi2ELi4ELi3EEENS4_18smem_ptr_flag_bitsILi16EEENSV_INS5_IJNSA_ILi8EEESI_EEENS5_IJSI_SC_EEEEEEEvNS4_8identityENS4_23SM90_TMA_LOAD_MULTICASTES1D_vS1E_EENS_8epilogue10collective6detail29Sm90TmaWarpSpecializedAdapterINS1I_15DefaultEpilogueISK_SL_SL_NS1H_6thread17LinearCombinationISK_Li1EffLNS1M_9ScaleType4KindE0ELNS_15FloatRoundStyleE2ESK_EENS1_15EpilogueDefaultEEEEEvvEEEEvNT_6ParamsE --------------------------
	.section	.nv.shared._ZN7cutlass13device_kernelINS_4gemm6kernel13GemmUniversalIN4cute5tupleIJiiiiEEENS1_10collective13CollectiveMmaINS1_34MainloopSm90TmaGmmaWarpSpecializedILi3ENS5_IJNS4_1CILi2EEENSA_ILi1EEESC_EEENS1_32KernelTmaWarpSpecializedPingpongEEENS5_IJNSA_ILi64EEENSA_ILi128EEENSA_ILi32EEEEEENS_6half_tENS5_IJlSC_lEEESK_SL_NS4_8TiledMMAINS4_8MMA_AtomIJNS4_4SM904GMMA26MMA_64x128x16_F32F16F16_SSILNSP_5MajorE0ELSR_0ELNSP_7ScaleInE1ELSS_1EEEEEENS4_6LayoutINS5_IJSC_SC_SC_EEENS5_IJNSA_ILi0EEESX_SX_EEEEENS5_IJNS4_10UnderscoreES10_S10_EEEEENS4_13SM90_TMA_LOADENS4_14ComposedLayoutINS4_7SwizzleILi2ELi4ELi3EEENS4_18smem_ptr_flag_bitsILi16EEENSV_INS5_IJNSA_ILi8EEESI_EEENS5_IJSI_SC_EEEEEEEvNS4_8identityENS4_23SM90_TMA_LOAD_MULTICASTES1D_vS1E_EENS_8epilogue10collective6detail29Sm90TmaWarpSpecializedAdapterINS1I_15DefaultEpilogueISK_SL_SL_NS1H_6thread17LinearCombinationISK_Li1EffLNS1M_9ScaleType4KindE0ELNS_15FloatRoundStyleE2ESK_EENS1_15EpilogueDefaultEEEEEvvEEEEvNT_6ParamsE,"aw",@nobits
	.sectionflags	@""
	.align	16
	.zero		1024


//--------------------- .nv.shared.reserved.0     --------------------------
	.section	.nv.shared.reserved.0,"aw",@nobits
	.weak		__nv_reservedSMEM_offset_0_alias
	.size		__nv_reservedSMEM_offset_0_alias, 0, 0
	.other		__nv_reservedSMEM_offset_0_alias,@"STO_CUDA_RESERVED_SHARED STV_DEFAULT"
__nv_reservedSMEM_offset_0_alias:
	.zero		0


//--------------------- .nv.global                --------------------------
	.section	.nv.global,"aw",@nobits
.nv.global:
	.type		_ZN39_INTERNAL_7fc13868_4_k_cu_2e7ad82f_37904cute1_E,@object
	.size		_ZN39_INTERNAL_7fc13868_4_k_cu_2e7ad82f_37904cute1_E,(_ZN39_INTERNAL_7fc13868_4_k_cu_2e7ad82f_37904cuda3std3__45__cpo6cbeginE - _ZN39_INTERNAL_7fc13868_4_k_cu_2e7ad82f_37904cute1_E)
_ZN39_INTERNAL_7fc13868_4_k_cu_2e7ad82f_37904cute1_E:
	.zero		1
	.type		_ZN39_INTERNAL_7fc13868_4_k_cu_2e7ad82f_37904cuda3std3__45__cpo6cbeginE,@object
	.size		_ZN39_INTERNAL_7fc13868_4_k_cu_2e7ad82f_37904cuda3std3__45__cpo6cbeginE,(_ZN39_INTERNAL_7fc13868_4_k_cu_2e7ad82f_37904cuda3std3__48in_placeE - _ZN39_INTERNAL_7fc13868_4_k_cu_2e7ad82f_37904cuda3std3__45__cpo6cbeginE)
_ZN39_INTERNAL_7fc13868_4_k_cu_2e7ad82f_37904cuda3std3__45__cpo6cbeginE:
	.zero		1
	.type		_ZN39_INTERNAL_7fc13868_4_k_cu_2e7ad82f_37904cuda3std3__48in_placeE,@object
	.size		_ZN39_INTERNAL_7fc13868_4_k_cu_2e7ad82f_37904cuda3std3__48in_placeE,(_ZN39_INTERNAL_7fc13868_4_k_cu_2e7ad82f_37904cuda3std6ranges3__45__cpo9iter_moveE - _ZN39_INTERNAL_7fc13868_4_k_cu_2e7ad82f_37904cuda3std3__48in_placeE)
_ZN39_INTERNAL_7fc13868_4_k_cu_2e7ad82f_37904cuda3std3__48in_placeE:
	.zero		1
	.type		_ZN39_INTERNAL_7fc13868_4_k_cu_2e7ad82f_37904cuda3std6ranges3__45__cpo9iter_moveE,@object
	.size		_ZN39_INTERNAL_7fc13868_4_k_cu_2e7ad82f_37904cuda3std6ranges3__45__cpo9iter_moveE,(_ZN39_INTERNAL_7fc13868_4_k_cu_2e7ad82f_37904cuda3std3__45__cpo5beginE - _ZN39_INTERNAL_7fc13868_4_k_cu_2e7ad82f_37904cuda3std6ranges3__45__cpo9iter_moveE)
_ZN39_INTERNAL_7fc13868_4_k_cu_2e7ad82f_37904cuda3std6ranges3__45__cpo9iter_moveE:
	.zero		1
	.type		_ZN39_INTERNAL_7fc13868_4_k_cu_2e7ad82f_37904cuda3std3__45__cpo5beginE,@object
	.size		_ZN39_INTERNAL_7fc13868_4_k_cu_2e7ad82f_37904cuda3std3__45__cpo5beginE,(_ZN39_INTERNAL_7fc13868_4_k_cu_2e7ad82f_37904cuda3std3__441_GLOBAL__N__7fc13868_4_k_cu_2e7ad82f_37906ignoreE - _ZN39_INTERNAL_7fc13868_4_k_cu_2e7ad82f_37904cuda3std3__45__cpo5beginE)
_ZN39_INTERNAL_7fc13868_4_k_cu_2e7ad82f_37904cuda3std3__45__cpo5beginE:
	.zero		1
	.type		_ZN39_INTERNAL_7fc13868_4_k_cu_2e7ad82f_37904cuda3std3__441_GLOBAL__N__7fc13868_4_k_cu_2e7ad82f_37906ignoreE,@object
	.size		_ZN39_INTERNAL_7fc13868_4_k_cu_2e7ad82f_37904cuda3std3__441_GLOBAL__N__7fc13868_4_k_cu_2e7ad82f_37906ignoreE,(_ZN39_INTERNAL_7fc13868_4_k_cu_2e7ad82f_37904cute7productE - _ZN39_INTERNAL_7fc13868_4_k_cu_2e7ad82f_37904cuda3std3__441_GLOBAL__N__7fc13868_4_k_cu_2e7ad82f_37906ignoreE)
_ZN39_INTERNAL_7fc13868_4_k_cu_2e7ad82f_37904cuda3std3__441_GLOBAL__N__7fc13868_4_k_cu_2e7ad82f_37906ignoreE:
	.zero		1
	.type		_ZN39_INTERNAL_7fc13868_4_k_cu_2e7ad82f_37904cute7productE,@object
	.size		_ZN39_INTERNAL_7fc13868_4_k_cu_2e7ad82f_37904cute7productE,(_ZN39_INTERNAL_7fc13868_4_k_cu_2e7ad82f_37904cuda3std3__45__cpo3endE - _ZN39_INTERNAL_7fc13868_4_k_cu_2e7ad82f_37904cute7productE)
_ZN39_INTERNAL_7fc13868_4_k_cu_2e7ad82f_37904cute7productE:
	.zero		1
	.type		_ZN39_INTERNAL_7fc13868_4_k_cu_2e7ad82f_37904cuda3std3__45__cpo3endE,@object
	.size		_ZN39_INTERNAL_7fc13868_4_k_cu_2e7ad82f_37904cuda3std3__45__cpo3endE,(_ZN39_INTERNAL_7fc13868_4_k_cu_2e7ad82f_37904cuda3std3__419piecewise_constructE - _ZN39_INTERNAL_7fc13868_4_k_cu_2e7ad82f_37904cuda3std3__45__cpo3endE)
_ZN39_INTERNAL_7fc13868_4_k_cu_2e7ad82f_37904cuda3std3__45__cpo3endE:
	.zero		1
	.type		_ZN39_INTERNAL_7fc13868_4_k_cu_2e7ad82f_37904cuda3std3__419piecewise_constructE,@object
	.size		_ZN39_INTERNAL_7fc13868_4_k_cu_2e7ad82f_37904cuda3std3__419piecewise_constructE,(_ZN39_INTERNAL_7fc13868_4_k_cu_2e7ad82f_37904cuda3std3__45__cpo4cendE - _ZN39_INTERNAL_7fc13868_4_k_cu_2e7ad82f_37904cuda3std3__419piecewise_constructE)
_ZN39_INTERNAL_7fc13868_4_k_cu_2e7ad82f_37904cuda3std3__419piecewise_constructE:
	.zero		1
	.type		_ZN39_INTERNAL_7fc13868_4_k_cu_2e7ad82f_37904cuda3std3__45__cpo4cendE,@object
	.size		_ZN39_INTERNAL_7fc13868_4_k_cu_2e7ad82f_37904cuda3std3__45__cpo4cendE,(_ZN39_INTERNAL_7fc13868_4_k_cu_2e7ad82f_37904cuda3std6ranges3__45__cpo4swapE - _ZN39_INTERNAL_7fc13868_4_k_cu_2e7ad82f_37904cuda3std3__45__cpo4cendE)
_ZN39_INTERNAL_7fc13868_4_k_cu_2e7ad82f_37904cuda3std3__45__cpo4cendE:
	.zero		1
	.type		_ZN39_INTERNAL_7fc13868_4_k_cu_2e7ad82f_37904cuda3std6ranges3__45__cpo4swapE,@object
	.size		_ZN39_INTERNAL_7fc13868_4_k_cu_2e7ad82f_37904cuda3std6ranges3__45__cpo4swapE,(.L_8 - _ZN39_INTERNAL_7fc13868_4_k_cu_2e7ad82f_37904cuda3std6ranges3__45__cpo4swapE)
_ZN39_INTERNAL_7fc13868_4_k_cu_2e7ad82f_37904cuda3std6ranges3__45__cpo4swapE:
	.zero		1
.L_8:


//--------------------- .nv.constant0._ZN7cutlass13device_kernelINS_4gemm6kernel13GemmUniversalIN4cute5tupleIJiiiiEEENS1_10collective13CollectiveMmaINS1_34MainloopSm90TmaGmmaWarpSpecializedILi3ENS5_IJNS4_1CILi2EEENSA_ILi1EEESC_EEENS1_32KernelTmaWarpSpecializedPingpongEEENS5_IJNSA_ILi64EEENSA_ILi128EEENSA_ILi32EEEEEENS_6half_tENS5_IJlSC_lEEESK_SL_NS4_8TiledMMAINS4_8MMA_AtomIJNS4_4SM904GMMA26MMA_64x128x16_F32F16F16_SSILNSP_5MajorE0ELSR_0ELNSP_7ScaleInE1ELSS_1EEEEEENS4_6LayoutINS5_IJSC_SC_SC_EEENS5_IJNSA_ILi0EEESX_SX_EEEEENS5_IJNS4_10UnderscoreES10_S10_EEEEENS4_13SM90_TMA_LOADENS4_14ComposedLayoutINS4_7SwizzleILi2ELi4ELi3EEENS4_18smem_ptr_flag_bitsILi16EEENSV_INS5_IJNSA_ILi8EEESI_EEENS5_IJSI_SC_EEEEEEEvNS4_8identityENS4_23SM90_TMA_LOAD_MULTICASTES1D_vS1E_EENS_8epilogue10collective6detail29Sm90TmaWarpSpecializedAdapterINS1I_15DefaultEpilogueISK_SL_SL_NS1H_6thread17LinearCombinationISK_Li1EffLNS1M_9ScaleType4KindE0ELNS_15FloatRoundStyleE2ESK_EENS1_15EpilogueDefaultEEEEEvvEEEEvNT_6ParamsE --------------------------
	.section	.nv.constant0._ZN7cutlass13device_kernelINS_4gemm6kernel13GemmUniversalIN4cute5tupleIJiiiiEEENS1_10collective13CollectiveMmaINS1_34MainloopSm90TmaGmmaWarpSpecializedILi3ENS5_IJNS4_1CILi2EEENSA_ILi1EEESC_EEENS1_32KernelTmaWarpSpecializedPingpongEEENS5_IJNSA_ILi64EEENSA_ILi128EEENSA_ILi32EEEEEENS_6half_tENS5_IJlSC_lEEESK_SL_NS4_8TiledMMAINS4_8MMA_AtomIJNS4_4SM904GMMA26MMA_64x128x16_F32F16F16_SSILNSP_5MajorE0ELSR_0ELNSP_7ScaleInE1ELSS_1EEEEEENS4_6LayoutINS5_IJSC_SC_SC_EEENS5_IJNSA_ILi0EEESX_SX_EEEEENS5_IJNS4_10UnderscoreES10_S10_EEEEENS4_13SM90_TMA_LOADENS4_14ComposedLayoutINS4_7SwizzleILi2ELi4ELi3EEENS4_18smem_ptr_flag_bitsILi16EEENSV_INS5_IJNSA_ILi8EEESI_EEENS5_IJSI_SC_EEEEEEEvNS4_8identityENS4_23SM90_TMA_LOAD_MULTICASTES1D_vS1E_EENS_8epilogue10collective6detail29Sm90TmaWarpSpecializedAdapterINS1I_15DefaultEpilogueISK_SL_SL_NS1H_6thread17LinearCombinationISK_Li1EffLNS1M_9ScaleType4KindE0ELNS_15FloatRoundStyleE2ESK_EENS1_15EpilogueDefaultEEEEEvvEEEEvNT_6ParamsE,"a",@progbits
	.sectionflags	@""
	.align	4
.nv.constant0._ZN7cutlass13device_kernelINS_4gemm6kernel13GemmUniversalIN4cute5tupleIJiiiiEEENS1_10collective13CollectiveMmaINS1_34MainloopSm90TmaGmmaWarpSpecializedILi3ENS5_IJNS4_1CILi2EEENSA_ILi1EEESC_EEENS1_32KernelTmaWarpSpecializedPingpongEEENS5_IJNSA_ILi64EEENSA_ILi128EEENSA_ILi32EEEEEENS_6half_tENS5_IJlSC_lEEESK_SL_NS4_8TiledMMAINS4_8MMA_AtomIJNS4_4SM904GMMA26MMA_64x128x16_F32F16F16_SSILNSP_5MajorE0ELSR_0ELNSP_7ScaleInE1ELSS_1EEEEEENS4_6LayoutINS5_IJSC_SC_SC_EEENS5_IJNSA_ILi0EEESX_SX_EEEEENS5_IJNS4_10UnderscoreES10_S10_EEEEENS4_13SM90_TMA_LOADENS4_14ComposedLayoutINS4_7SwizzleILi2ELi4ELi3EEENS4_18smem_ptr_flag_bitsILi16EEENSV_INS5_IJNSA_ILi8EEESI_EEENS5_IJSI_SC_EEEEEEEvNS4_8identityENS4_23SM90_TMA_LOAD_MULTICASTES1D_vS1E_EENS_8epilogue10collective6detail29Sm90TmaWarpSpecializedAdapterINS1I_15DefaultEpilogueISK_SL_SL_NS1H_6thread17LinearCombinationISK_Li1EffLNS1M_9ScaleType4KindE0ELNS_15FloatRoundStyleE2ESK_EENS1_15EpilogueDefaultEEEEEvvEEEEvNT_6ParamsE:
	.zero		1664


//--------------------- SYMBOLS --------------------------

	.type		.nv.reservedSmem.offset0,@object
	.size		.nv.reservedSmem.offset0,0x4
	.type		__assertfail,@function
